//
// Generated by NVIDIA NVVM Compiler
//
// Compiler Build ID: CL-36424714
// Cuda compilation tools, release 13.0, V13.0.88
// Based on NVVM 20.0.0
//

.version 9.0
.target sm_100
.address_size 64

	// .globl	_Z18matmul_tensor_corePK6__halfS1_Pfiiiff
// _ZZ21matmul_tensor_core_v2P6__halfS0_PfiiiffE8shared_A has been demoted
// _ZZ21matmul_tensor_core_v2P6__halfS0_PfiiiffE8shared_B has been demoted

.visible .entry _Z18matmul_tensor_corePK6__halfS1_Pfiiiff(
	.param .u64 .ptr .align 1 _Z18matmul_tensor_corePK6__halfS1_Pfiiiff_param_0,
	.param .u64 .ptr .align 1 _Z18matmul_tensor_corePK6__halfS1_Pfiiiff_param_1,
	.param .u64 .ptr .align 1 _Z18matmul_tensor_corePK6__halfS1_Pfiiiff_param_2,
	.param .u32 _Z18matmul_tensor_corePK6__halfS1_Pfiiiff_param_3,
	.param .u32 _Z18matmul_tensor_corePK6__halfS1_Pfiiiff_param_4,
	.param .u32 _Z18matmul_tensor_corePK6__halfS1_Pfiiiff_param_5,
	.param .f32 _Z18matmul_tensor_corePK6__halfS1_Pfiiiff_param_6,
	.param .f32 _Z18matmul_tensor_corePK6__halfS1_Pfiiiff_param_7
)
{
	.reg .pred 	%p<9>;
	.reg .b32 	%r<152>;
	.reg .b32 	%f<151>;
	.reg .b64 	%rd<32>;

	ld.param.u64 	%rd7, [_Z18matmul_tensor_corePK6__halfS1_Pfiiiff_param_0];
	ld.param.u64 	%rd8, [_Z18matmul_tensor_corePK6__halfS1_Pfiiiff_param_1];
	ld.param.u32 	%r39, [_Z18matmul_tensor_corePK6__halfS1_Pfiiiff_param_3];
	ld.param.u32 	%r40, [_Z18matmul_tensor_corePK6__halfS1_Pfiiiff_param_4];
	ld.param.u32 	%r41, [_Z18matmul_tensor_corePK6__halfS1_Pfiiiff_param_5];
	ld.param.f32 	%f57, [_Z18matmul_tensor_corePK6__halfS1_Pfiiiff_param_6];
	ld.param.f32 	%f58, [_Z18matmul_tensor_corePK6__halfS1_Pfiiiff_param_7];
	cvta.to.global.u64 	%rd1, %rd8;
	cvta.to.global.u64 	%rd2, %rd7;
	mov.u32 	%r42, %ntid.x;
	mov.u32 	%r43, %ctaid.x;
	mov.u32 	%r44, %tid.x;
	mad.lo.s32 	%r45, %r42, %r43, %r44;
	shr.u32 	%r1, %r45, 5;
	mov.u32 	%r46, %ntid.y;
	mov.u32 	%r47, %ctaid.y;
	mov.u32 	%r48, %tid.y;
	mad.lo.s32 	%r2, %r46, %r47, %r48;
	setp.lt.s32 	%p1, %r41, 1;
	mov.f32 	%f143, 0f00000000;
	mov.f32 	%f144, %f143;
	mov.f32 	%f145, %f143;
	mov.f32 	%f146, %f143;
	mov.f32 	%f147, %f143;
	mov.f32 	%f148, %f143;
	mov.f32 	%f149, %f143;
	mov.f32 	%f150, %f143;
	@%p1 bra 	$L__BB0_7;
	shl.b32 	%r143, %r2, 4;
	mul.lo.s32 	%r50, %r1, %r39;
	shl.b32 	%r4, %r50, 4;
	add.s32 	%r51, %r41, -1;
	shr.u32 	%r52, %r51, 4;
	add.s32 	%r5, %r52, 1;
	and.b32  	%r6, %r5, 3;
	setp.lt.u32 	%p2, %r41, 49;
	mov.b32 	%r148, 0;
	mov.f32 	%f150, 0f00000000;
	mov.f32 	%f149, %f150;
	mov.f32 	%f148, %f150;
	mov.f32 	%f147, %f150;
	mov.f32 	%f146, %f150;
	mov.f32 	%f145, %f150;
	mov.f32 	%f144, %f150;
	mov.f32 	%f143, %f150;
	@%p2 bra 	$L__BB0_4;
	mul.wide.s32 	%rd9, %r4, 2;
	add.s64 	%rd10, %rd9, %rd2;
	add.s64 	%rd31, %rd10, 64;
	shl.b32 	%r54, %r41, 5;
	add.s32 	%r146, %r54, %r143;
	shl.b32 	%r8, %r41, 6;
	mad.lo.s32 	%r145, %r41, 48, %r143;
	shl.b32 	%r55, %r41, 4;
	add.s32 	%r144, %r55, %r143;
	and.b32  	%r56, %r5, 536870908;
	neg.s32 	%r141, %r56;
	mov.b32 	%r148, 0;
	mov.f32 	%f150, 0f00000000;
	mov.u32 	%r142, %r4;
$L__BB0_3:
	mul.wide.s32 	%rd11, %r142, 2;
	add.s64 	%rd12, %rd2, %rd11;
	mov.b32 	%r57, 16;
	wmma.load.a.sync.aligned.row.m16n16k16.global.f16 	{%r58, %r59, %r60, %r61, %r62, %r63, %r64, %r65}, [%rd12], %r57;
	mul.wide.u32 	%rd13, %r143, 2;
	add.s64 	%rd14, %rd1, %rd13;
	wmma.load.b.sync.aligned.row.m16n16k16.global.f16 	{%r66, %r67, %r68, %r69, %r70, %r71, %r72, %r73}, [%rd14], %r57;
	wmma.mma.sync.aligned.row.row.m16n16k16.f32.f32 {%f63, %f64, %f65, %f66, %f67, %f68, %f69, %f70}, {%r58, %r59, %r60, %r61, %r62, %r63, %r64, %r65}, {%r66, %r67, %r68, %r69, %r70, %r71, %r72, %r73}, {%f143, %f144, %f145, %f146, %f147, %f148, %f149, %f150};
	add.s64 	%rd15, %rd31, -32;
	wmma.load.a.sync.aligned.row.m16n16k16.global.f16 	{%r74, %r75, %r76, %r77, %r78, %r79, %r80, %r81}, [%rd15], %r57;
	mul.wide.u32 	%rd16, %r144, 2;
	add.s64 	%rd17, %rd1, %rd16;
	wmma.load.b.sync.aligned.row.m16n16k16.global.f16 	{%r82, %r83, %r84, %r85, %r86, %r87, %r88, %r89}, [%rd17], %r57;
	wmma.mma.sync.aligned.row.row.m16n16k16.f32.f32 {%f71, %f72, %f73, %f74, %f75, %f76, %f77, %f78}, {%r74, %r75, %r76, %r77, %r78, %r79, %r80, %r81}, {%r82, %r83, %r84, %r85, %r86, %r87, %r88, %r89}, {%f63, %f64, %f65, %f66, %f67, %f68, %f69, %f70};
	wmma.load.a.sync.aligned.row.m16n16k16.global.f16 	{%r90, %r91, %r92, %r93, %r94, %r95, %r96, %r97}, [%rd31], %r57;
	mul.wide.u32 	%rd18, %r146, 2;
	add.s64 	%rd19, %rd1, %rd18;
	wmma.load.b.sync.aligned.row.m16n16k16.global.f16 	{%r98, %r99, %r100, %r101, %r102, %r103, %r104, %r105}, [%rd19], %r57;
	wmma.mma.sync.aligned.row.row.m16n16k16.f32.f32 {%f79, %f80, %f81, %f82, %f83, %f84, %f85, %f86}, {%r90, %r91, %r92, %r93, %r94, %r95, %r96, %r97}, {%r98, %r99, %r100, %r101, %r102, %r103, %r104, %r105}, {%f71, %f72, %f73, %f74, %f75, %f76, %f77, %f78};
	add.s64 	%rd20, %rd31, 32;
	wmma.load.a.sync.aligned.row.m16n16k16.global.f16 	{%r106, %r107, %r108, %r109, %r110, %r111, %r112, %r113}, [%rd20], %r57;
	mul.wide.u32 	%rd21, %r145, 2;
	add.s64 	%rd22, %rd1, %rd21;
	wmma.load.b.sync.aligned.row.m16n16k16.global.f16 	{%r114, %r115, %r116, %r117, %r118, %r119, %r120, %r121}, [%rd22], %r57;
	wmma.mma.sync.aligned.row.row.m16n16k16.f32.f32 {%f143, %f144, %f145, %f146, %f147, %f148, %f149, %f150}, {%r106, %r107, %r108, %r109, %r110, %r111, %r112, %r113}, {%r114, %r115, %r116, %r117, %r118, %r119, %r120, %r121}, {%f79, %f80, %f81, %f82, %f83, %f84, %f85, %f86};
	add.s32 	%r148, %r148, 64;
	add.s64 	%rd31, %rd31, 128;
	add.s32 	%r146, %r146, %r8;
	add.s32 	%r145, %r145, %r8;
	add.s32 	%r144, %r144, %r8;
	add.s32 	%r143, %r143, %r8;
	add.s32 	%r142, %r142, 64;
	add.s32 	%r141, %r141, 4;
	setp.ne.s32 	%p3, %r141, 0;
	@%p3 bra 	$L__BB0_3;
$L__BB0_4:
	setp.eq.s32 	%p4, %r6, 0;
	@%p4 bra 	$L__BB0_7;
	shl.b32 	%r122, %r2, 4;
	mad.lo.s32 	%r151, %r148, %r41, %r122;
	shl.b32 	%r28, %r41, 4;
	add.s32 	%r150, %r148, %r4;
	neg.s32 	%r149, %r6;
$L__BB0_6:
	.pragma "nounroll";
	mul.wide.s32 	%rd23, %r150, 2;
	add.s64 	%rd24, %rd2, %rd23;
	mov.b32 	%r123, 16;
	wmma.load.a.sync.aligned.row.m16n16k16.global.f16 	{%r124, %r125, %r126, %r127, %r128, %r129, %r130, %r131}, [%rd24], %r123;
	mul.wide.u32 	%rd25, %r151, 2;
	add.s64 	%rd26, %rd1, %rd25;
	wmma.load.b.sync.aligned.row.m16n16k16.global.f16 	{%r132, %r133, %r134, %r135, %r136, %r137, %r138, %r139}, [%rd26], %r123;
	wmma.mma.sync.aligned.row.row.m16n16k16.f32.f32 {%f143, %f144, %f145, %f146, %f147, %f148, %f149, %f150}, {%r124, %r125, %r126, %r127, %r128, %r129, %r130, %r131}, {%r132, %r133, %r134, %r135, %r136, %r137, %r138, %r139}, {%f143, %f144, %f145, %f146, %f147, %f148, %f149, %f150};
	add.s32 	%r151, %r151, %r28;
	add.s32 	%r150, %r150, 16;
	add.s32 	%r149, %r149, 1;
	setp.ne.s32 	%p5, %r149, 0;
	@%p5 bra 	$L__BB0_6;
$L__BB0_7:
	shl.b32 	%r37, %r1, 4;
	shl.b32 	%r38, %r2, 4;
	setp.ge.s32 	%p6, %r37, %r39;
	setp.ge.s32 	%p7, %r38, %r40;
	or.pred  	%p8, %p6, %p7;
	@%p8 bra 	$L__BB0_9;
	ld.param.u64 	%rd30, [_Z18matmul_tensor_corePK6__halfS1_Pfiiiff_param_2];
	mad.lo.s32 	%r140, %r39, %r37, %r38;
	cvta.to.global.u64 	%rd27, %rd30;
	mul.wide.u32 	%rd28, %r140, 4;
	add.s64 	%rd29, %rd27, %rd28;
	wmma.load.c.sync.aligned.row.m16n16k16.global.f32 	{%f87, %f88, %f89, %f90, %f91, %f92, %f93, %f94}, [%rd29], %r39;
	mul.f32 	%f95, %f58, %f87;
	fma.rn.f32 	%f96, %f57, %f143, %f95;
	mul.f32 	%f97, %f58, %f88;
	fma.rn.f32 	%f98, %f57, %f144, %f97;
	mul.f32 	%f99, %f58, %f89;
	fma.rn.f32 	%f100, %f57, %f145, %f99;
	mul.f32 	%f101, %f58, %f90;
	fma.rn.f32 	%f102, %f57, %f146, %f101;
	mul.f32 	%f103, %f58, %f91;
	fma.rn.f32 	%f104, %f57, %f147, %f103;
	mul.f32 	%f105, %f58, %f92;
	fma.rn.f32 	%f106, %f57, %f148, %f105;
	mul.f32 	%f107, %f58, %f93;
	fma.rn.f32 	%f108, %f57, %f149, %f107;
	mul.f32 	%f109, %f58, %f94;
	fma.rn.f32 	%f110, %f57, %f150, %f109;
	wmma.store.d.sync.aligned.row.m16n16k16.global.f32 	[%rd29], {%f96, %f98, %f100, %f102, %f104, %f106, %f108, %f110}, %r39;
$L__BB0_9:
	ret;

}
	// .globl	_Z21matmul_tensor_core_v2P6__halfS0_Pfiiiff
.visible .entry _Z21matmul_tensor_core_v2P6__halfS0_Pfiiiff(
	.param .u64 .ptr .align 1 _Z21matmul_tensor_core_v2P6__halfS0_Pfiiiff_param_0,
	.param .u64 .ptr .align 1 _Z21matmul_tensor_core_v2P6__halfS0_Pfiiiff_param_1,
	.param .u64 .ptr .align 1 _Z21matmul_tensor_core_v2P6__halfS0_Pfiiiff_param_2,
	.param .u32 _Z21matmul_tensor_core_v2P6__halfS0_Pfiiiff_param_3,
	.param .u32 _Z21matmul_tensor_core_v2P6__halfS0_Pfiiiff_param_4,
	.param .u32 _Z21matmul_tensor_core_v2P6__halfS0_Pfiiiff_param_5,
	.param .f32 _Z21matmul_tensor_core_v2P6__halfS0_Pfiiiff_param_6,
	.param .f32 _Z21matmul_tensor_core_v2P6__halfS0_Pfiiiff_param_7
)
{
	.reg .pred 	%p<3>;
	.reg .b32 	%r<216>;
	.reg .b32 	%f<795>;
	.reg .b64 	%rd<44>;
	// demoted variable
	.shared .align 2 .b8 _ZZ21matmul_tensor_core_v2P6__halfS0_PfiiiffE8shared_A[10240];
	// demoted variable
	.shared .align 2 .b8 _ZZ21matmul_tensor_core_v2P6__halfS0_PfiiiffE8shared_B[16896];
	ld.param.u64 	%rd5, [_Z21matmul_tensor_core_v2P6__halfS0_Pfiiiff_param_0];
	ld.param.u32 	%r14, [_Z21matmul_tensor_core_v2P6__halfS0_Pfiiiff_param_5];
	cvta.to.global.u64 	%rd1, %rd5;
	mov.u32 	%r15, %ctaid.x;
	mov.u32 	%r16, %ctaid.y;
	mov.u32 	%r1, %tid.x;
	shr.u32 	%r2, %r1, 1;
	shl.b32 	%r3, %r16, 7;
	shl.b32 	%r4, %r15, 8;
	setp.lt.s32 	%p1, %r14, 1;
	mov.f32 	%f667, 0f00000000;
	mov.f32 	%f668, %f667;
	mov.f32 	%f669, %f667;
	mov.f32 	%f670, %f667;
	mov.f32 	%f671, %f667;
	mov.f32 	%f672, %f667;
	mov.f32 	%f673, %f667;
	mov.f32 	%f674, %f667;
	mov.f32 	%f675, %f667;
	mov.f32 	%f676, %f667;
	mov.f32 	%f677, %f667;
	mov.f32 	%f678, %f667;
	mov.f32 	%f679, %f667;
	mov.f32 	%f680, %f667;
	mov.f32 	%f681, %f667;
	mov.f32 	%f682, %f667;
	mov.f32 	%f683, %f667;
	mov.f32 	%f684, %f667;
	mov.f32 	%f685, %f667;
	mov.f32 	%f686, %f667;
	mov.f32 	%f687, %f667;
	mov.f32 	%f688, %f667;
	mov.f32 	%f689, %f667;
	mov.f32 	%f690, %f667;
	mov.f32 	%f691, %f667;
	mov.f32 	%f692, %f667;
	mov.f32 	%f693, %f667;
	mov.f32 	%f694, %f667;
	mov.f32 	%f695, %f667;
	mov.f32 	%f696, %f667;
	mov.f32 	%f697, %f667;
	mov.f32 	%f698, %f667;
	mov.f32 	%f699, %f667;
	mov.f32 	%f700, %f667;
	mov.f32 	%f701, %f667;
	mov.f32 	%f702, %f667;
	mov.f32 	%f703, %f667;
	mov.f32 	%f704, %f667;
	mov.f32 	%f705, %f667;
	mov.f32 	%f706, %f667;
	mov.f32 	%f707, %f667;
	mov.f32 	%f708, %f667;
	mov.f32 	%f709, %f667;
	mov.f32 	%f710, %f667;
	mov.f32 	%f711, %f667;
	mov.f32 	%f712, %f667;
	mov.f32 	%f713, %f667;
	mov.f32 	%f714, %f667;
	mov.f32 	%f715, %f667;
	mov.f32 	%f716, %f667;
	mov.f32 	%f717, %f667;
	mov.f32 	%f718, %f667;
	mov.f32 	%f719, %f667;
	mov.f32 	%f720, %f667;
	mov.f32 	%f721, %f667;
	mov.f32 	%f722, %f667;
	mov.f32 	%f723, %f667;
	mov.f32 	%f724, %f667;
	mov.f32 	%f725, %f667;
	mov.f32 	%f726, %f667;
	mov.f32 	%f727, %f667;
	mov.f32 	%f728, %f667;
	mov.f32 	%f729, %f667;
	mov.f32 	%f730, %f667;
	mov.f32 	%f731, %f667;
	mov.f32 	%f732, %f667;
	mov.f32 	%f733, %f667;
	mov.f32 	%f734, %f667;
	mov.f32 	%f735, %f667;
	mov.f32 	%f736, %f667;
	mov.f32 	%f737, %f667;
	mov.f32 	%f738, %f667;
	mov.f32 	%f739, %f667;
	mov.f32 	%f740, %f667;
	mov.f32 	%f741, %f667;
	mov.f32 	%f742, %f667;
	mov.f32 	%f743, %f667;
	mov.f32 	%f744, %f667;
	mov.f32 	%f745, %f667;
	mov.f32 	%f746, %f667;
	mov.f32 	%f747, %f667;
	mov.f32 	%f748, %f667;
	mov.f32 	%f749, %f667;
	mov.f32 	%f750, %f667;
	mov.f32 	%f751, %f667;
	mov.f32 	%f752, %f667;
	mov.f32 	%f753, %f667;
	mov.f32 	%f754, %f667;
	mov.f32 	%f755, %f667;
	mov.f32 	%f756, %f667;
	mov.f32 	%f757, %f667;
	mov.f32 	%f758, %f667;
	mov.f32 	%f759, %f667;
	mov.f32 	%f760, %f667;
	mov.f32 	%f761, %f667;
	mov.f32 	%f762, %f667;
	mov.f32 	%f763, %f667;
	mov.f32 	%f764, %f667;
	mov.f32 	%f765, %f667;
	mov.f32 	%f766, %f667;
	mov.f32 	%f767, %f667;
	mov.f32 	%f768, %f667;
	mov.f32 	%f769, %f667;
	mov.f32 	%f770, %f667;
	mov.f32 	%f771, %f667;
	mov.f32 	%f772, %f667;
	mov.f32 	%f773, %f667;
	mov.f32 	%f774, %f667;
	mov.f32 	%f775, %f667;
	mov.f32 	%f776, %f667;
	mov.f32 	%f777, %f667;
	mov.f32 	%f778, %f667;
	mov.f32 	%f779, %f667;
	mov.f32 	%f780, %f667;
	mov.f32 	%f781, %f667;
	mov.f32 	%f782, %f667;
	mov.f32 	%f783, %f667;
	mov.f32 	%f784, %f667;
	mov.f32 	%f785, %f667;
	mov.f32 	%f786, %f667;
	mov.f32 	%f787, %f667;
	mov.f32 	%f788, %f667;
	mov.f32 	%f789, %f667;
	mov.f32 	%f790, %f667;
	mov.f32 	%f791, %f667;
	mov.f32 	%f792, %f667;
	mov.f32 	%f793, %f667;
	mov.f32 	%f794, %f667;
	@%p1 bra 	$L__BB1_3;
	ld.param.u32 	%r211, [_Z21matmul_tensor_core_v2P6__halfS0_Pfiiiff_param_5];
	ld.param.u32 	%r208, [_Z21matmul_tensor_core_v2P6__halfS0_Pfiiiff_param_4];
	and.b32  	%r18, %r2, 510;
	shl.b32 	%r19, %r1, 3;
	and.b32  	%r20, %r19, 24;
	shr.u32 	%r21, %r1, 3;
	and.b32  	%r22, %r21, 124;
	and.b32  	%r23, %r19, 248;
	add.s32 	%r24, %r3, %r18;
	mad.lo.s32 	%r25, %r211, %r24, %r20;
	mul.wide.u32 	%rd8, %r25, 2;
	add.s64 	%rd43, %rd1, %rd8;
	add.s32 	%r213, %r25, %r211;
	add.s32 	%r26, %r23, %r4;
	mad.lo.s32 	%r214, %r208, %r22, %r26;
	mov.b32 	%r215, 0;
	mov.f32 	%f667, 0f00000000;
$L__BB1_2:
	ld.param.u32 	%r212, [_Z21matmul_tensor_core_v2P6__halfS0_Pfiiiff_param_5];
	ld.param.u32 	%r209, [_Z21matmul_tensor_core_v2P6__halfS0_Pfiiiff_param_4];
	ld.param.u64 	%rd41, [_Z21matmul_tensor_core_v2P6__halfS0_Pfiiiff_param_1];
	ld.param.u64 	%rd40, [_Z21matmul_tensor_core_v2P6__halfS0_Pfiiiff_param_0];
	ld.global.v4.f32 	{%f387, %f388, %f389, %f390}, [%rd43];
	mov.u32 	%r27, %tid.x;
	shr.u32 	%r28, %r27, 1;
	and.b32  	%r29, %r28, 510;
	mov.u32 	%r30, _ZZ21matmul_tensor_core_v2P6__halfS0_PfiiiffE8shared_A;
	mad.lo.s32 	%r31, %r29, 80, %r30;
	shl.b32 	%r32, %r27, 4;
	and.b32  	%r33, %r32, 48;
	add.s32 	%r34, %r31, %r33;
	st.shared.v4.f32 	[%r34], {%f387, %f388, %f389, %f390};
	cvta.to.global.u64 	%rd9, %rd40;
	mul.wide.u32 	%rd10, %r213, 2;
	add.s64 	%rd11, %rd9, %rd10;
	ld.global.v4.f32 	{%f391, %f392, %f393, %f394}, [%rd11];
	st.shared.v4.f32 	[%r34+80], {%f391, %f392, %f393, %f394};
	cvta.to.global.u64 	%rd12, %rd41;
	mul.wide.s32 	%rd13, %r214, 2;
	add.s64 	%rd14, %rd12, %rd13;
	ld.global.v4.f32 	{%f395, %f396, %f397, %f398}, [%rd14];
	shr.u32 	%r35, %r27, 3;
	and.b32  	%r36, %r35, 124;
	mov.u32 	%r37, _ZZ21matmul_tensor_core_v2P6__halfS0_PfiiiffE8shared_B;
	mad.lo.s32 	%r38, %r36, 528, %r37;
	and.b32  	%r39, %r32, 496;
	add.s32 	%r40, %r38, %r39;
	st.shared.v4.f32 	[%r40], {%f395, %f396, %f397, %f398};
	mul.wide.s32 	%rd15, %r209, 2;
	add.s64 	%rd16, %rd14, %rd15;
	ld.global.v4.f32 	{%f399, %f400, %f401, %f402}, [%rd16];
	st.shared.v4.f32 	[%r40+528], {%f399, %f400, %f401, %f402};
	add.s64 	%rd17, %rd16, %rd15;
	ld.global.v4.f32 	{%f403, %f404, %f405, %f406}, [%rd17];
	st.shared.v4.f32 	[%r40+1056], {%f403, %f404, %f405, %f406};
	add.s64 	%rd18, %rd17, %rd15;
	ld.global.v4.f32 	{%f407, %f408, %f409, %f410}, [%rd18];
	st.shared.v4.f32 	[%r40+1584], {%f407, %f408, %f409, %f410};
	bar.sync 	0;
	shr.u32 	%r41, %r27, 5;
	and.b32  	%r42, %r41, 1;
	mad.lo.s32 	%r43, %r42, 5120, %r30;
	mov.b32 	%r44, 40;
	wmma.load.a.sync.aligned.row.m16n16k16.shared.f16 	{%r45, %r46, %r47, %r48, %r49, %r50, %r51, %r52}, [%r43], %r44;
	add.s32 	%r53, %r43, 32;
	wmma.load.a.sync.aligned.row.m16n16k16.shared.f16 	{%r54, %r55, %r56, %r57, %r58, %r59, %r60, %r61}, [%r53], %r44;
	add.s32 	%r62, %r43, 1280;
	wmma.load.a.sync.aligned.row.m16n16k16.shared.f16 	{%r63, %r64, %r65, %r66, %r67, %r68, %r69, %r70}, [%r62], %r44;
	add.s32 	%r71, %r43, 1312;
	wmma.load.a.sync.aligned.row.m16n16k16.shared.f16 	{%r72, %r73, %r74, %r75, %r76, %r77, %r78, %r79}, [%r71], %r44;
	add.s32 	%r80, %r43, 2560;
	wmma.load.a.sync.aligned.row.m16n16k16.shared.f16 	{%r81, %r82, %r83, %r84, %r85, %r86, %r87, %r88}, [%r80], %r44;
	add.s32 	%r89, %r43, 2592;
	wmma.load.a.sync.aligned.row.m16n16k16.shared.f16 	{%r90, %r91, %r92, %r93, %r94, %r95, %r96, %r97}, [%r89], %r44;
	add.s32 	%r98, %r43, 3840;
	wmma.load.a.sync.aligned.row.m16n16k16.shared.f16 	{%r99, %r100, %r101, %r102, %r103, %r104, %r105, %r106}, [%r98], %r44;
	add.s32 	%r107, %r43, 3872;
	wmma.load.a.sync.aligned.row.m16n16k16.shared.f16 	{%r108, %r109, %r110, %r111, %r112, %r113, %r114, %r115}, [%r107], %r44;
	shl.b32 	%r116, %r27, 1;
	and.b32  	%r117, %r116, 1920;
	add.s32 	%r118, %r37, %r117;
	mov.b32 	%r119, 264;
	wmma.load.b.sync.aligned.row.m16n16k16.shared.f16 	{%r120, %r121, %r122, %r123, %r124, %r125, %r126, %r127}, [%r118], %r119;
	add.s32 	%r128, %r118, 32;
	wmma.load.b.sync.aligned.row.m16n16k16.shared.f16 	{%r129, %r130, %r131, %r132, %r133, %r134, %r135, %r136}, [%r128], %r119;
	add.s32 	%r137, %r118, 64;
	wmma.load.b.sync.aligned.row.m16n16k16.shared.f16 	{%r138, %r139, %r140, %r141, %r142, %r143, %r144, %r145}, [%r137], %r119;
	add.s32 	%r146, %r118, 96;
	wmma.load.b.sync.aligned.row.m16n16k16.shared.f16 	{%r147, %r148, %r149, %r150, %r151, %r152, %r153, %r154}, [%r146], %r119;
	add.s32 	%r155, %r118, 8448;
	wmma.load.b.sync.aligned.row.m16n16k16.shared.f16 	{%r156, %r157, %r158, %r159, %r160, %r161, %r162, %r163}, [%r155], %r119;
	add.s32 	%r164, %r118, 8480;
	wmma.load.b.sync.aligned.row.m16n16k16.shared.f16 	{%r165, %r166, %r167, %r168, %r169, %r170, %r171, %r172}, [%r164], %r119;
	add.s32 	%r173, %r118, 8512;
	wmma.load.b.sync.aligned.row.m16n16k16.shared.f16 	{%r174, %r175, %r176, %r177, %r178, %r179, %r180, %r181}, [%r173], %r119;
	add.s32 	%r182, %r118, 8544;
	wmma.load.b.sync.aligned.row.m16n16k16.shared.f16 	{%r183, %r184, %r185, %r186, %r187, %r188, %r189, %r190}, [%r182], %r119;
	wmma.mma.sync.aligned.row.row.m16n16k16.f32.f32 {%f411, %f412, %f413, %f414, %f415, %f416, %f417, %f418}, {%r45, %r46, %r47, %r48, %r49, %r50, %r51, %r52}, {%r120, %r121, %r122, %r123, %r124, %r125, %r126, %r127}, {%f794, %f793, %f792, %f791, %f790, %f789, %f788, %f787};
	wmma.mma.sync.aligned.row.row.m16n16k16.f32.f32 {%f794, %f793, %f792, %f791, %f790, %f789, %f788, %f787}, {%r54, %r55, %r56, %r57, %r58, %r59, %r60, %r61}, {%r156, %r157, %r158, %r159, %r160, %r161, %r162, %r163}, {%f411, %f412, %f413, %f414, %f415, %f416, %f417, %f418};
	wmma.mma.sync.aligned.row.row.m16n16k16.f32.f32 {%f419, %f420, %f421, %f422, %f423, %f424, %f425, %f426}, {%r45, %r46, %r47, %r48, %r49, %r50, %r51, %r52}, {%r129, %r130, %r131, %r132, %r133, %r134, %r135, %r136}, {%f786, %f785, %f784, %f783, %f782, %f781, %f780, %f779};
	wmma.mma.sync.aligned.row.row.m16n16k16.f32.f32 {%f786, %f785, %f784, %f783, %f782, %f781, %f780, %f779}, {%r54, %r55, %r56, %r57, %r58, %r59, %r60, %r61}, {%r165, %r166, %r167, %r168, %r169, %r170, %r171, %r172}, {%f419, %f420, %f421, %f422, %f423, %f424, %f425, %f426};
	wmma.mma.sync.aligned.row.row.m16n16k16.f32.f32 {%f427, %f428, %f429, %f430, %f431, %f432, %f433, %f434}, {%r45, %r46, %r47, %r48, %r49, %r50, %r51, %r52}, {%r138, %r139, %r140, %r141, %r142, %r143, %r144, %r145}, {%f778, %f777, %f776, %f775, %f774, %f773, %f772, %f771};
	wmma.mma.sync.aligned.row.row.m16n16k16.f32.f32 {%f778, %f777, %f776, %f775, %f774, %f773, %f772, %f771}, {%r54, %r55, %r56, %r57, %r58, %r59, %r60, %r61}, {%r174, %r175, %r176, %r177, %r178, %r179, %r180, %r181}, {%f427, %f428, %f429, %f430, %f431, %f432, %f433, %f434};
	wmma.mma.sync.aligned.row.row.m16n16k16.f32.f32 {%f435, %f436, %f437, %f438, %f439, %f440, %f441, %f442}, {%r45, %r46, %r47, %r48, %r49, %r50, %r51, %r52}, {%r147, %r148, %r149, %r150, %r151, %r152, %r153, %r154}, {%f770, %f769, %f768, %f767, %f766, %f765, %f764, %f763};
	wmma.mma.sync.aligned.row.row.m16n16k16.f32.f32 {%f770, %f769, %f768, %f767, %f766, %f765, %f764, %f763}, {%r54, %r55, %r56, %r57, %r58, %r59, %r60, %r61}, {%r183, %r184, %r185, %r186, %r187, %r188, %r189, %r190}, {%f435, %f436, %f437, %f438, %f439, %f440, %f441, %f442};
	wmma.mma.sync.aligned.row.row.m16n16k16.f32.f32 {%f443, %f444, %f445, %f446, %f447, %f448, %f449, %f450}, {%r63, %r64, %r65, %r66, %r67, %r68, %r69, %r70}, {%r120, %r121, %r122, %r123, %r124, %r125, %r126, %r127}, {%f762, %f761, %f760, %f759, %f758, %f757, %f756, %f755};
	wmma.mma.sync.aligned.row.row.m16n16k16.f32.f32 {%f762, %f761, %f760, %f759, %f758, %f757, %f756, %f755}, {%r72, %r73, %r74, %r75, %r76, %r77, %r78, %r79}, {%r156, %r157, %r158, %r159, %r160, %r161, %r162, %r163}, {%f443, %f444, %f445, %f446, %f447, %f448, %f449, %f450};
	wmma.mma.sync.aligned.row.row.m16n16k16.f32.f32 {%f451, %f452, %f453, %f454, %f455, %f456, %f457, %f458}, {%r63, %r64, %r65, %r66, %r67, %r68, %r69, %r70}, {%r129, %r130, %r131, %r132, %r133, %r134, %r135, %r136}, {%f754, %f753, %f752, %f751, %f750, %f749, %f748, %f747};
	wmma.mma.sync.aligned.row.row.m16n16k16.f32.f32 {%f754, %f753, %f752, %f751, %f750, %f749, %f748, %f747}, {%r72, %r73, %r74, %r75, %r76, %r77, %r78, %r79}, {%r165, %r166, %r167, %r168, %r169, %r170, %r171, %r172}, {%f451, %f452, %f453, %f454, %f455, %f456, %f457, %f458};
	wmma.mma.sync.aligned.row.row.m16n16k16.f32.f32 {%f459, %f460, %f461, %f462, %f463, %f464, %f465, %f466}, {%r63, %r64, %r65, %r66, %r67, %r68, %r69, %r70}, {%r138, %r139, %r140, %r141, %r142, %r143, %r144, %r145}, {%f746, %f745, %f744, %f743, %f742, %f741, %f740, %f739};
	wmma.mma.sync.aligned.row.row.m16n16k16.f32.f32 {%f746, %f745, %f744, %f743, %f742, %f741, %f740, %f739}, {%r72, %r73, %r74, %r75, %r76, %r77, %r78, %r79}, {%r174, %r175, %r176, %r177, %r178, %r179, %r180, %r181}, {%f459, %f460, %f461, %f462, %f463, %f464, %f465, %f466};
	wmma.mma.sync.aligned.row.row.m16n16k16.f32.f32 {%f467, %f468, %f469, %f470, %f471, %f472, %f473, %f474}, {%r63, %r64, %r65, %r66, %r67, %r68, %r69, %r70}, {%r147, %r148, %r149, %r150, %r151, %r152, %r153, %r154}, {%f738, %f737, %f736, %f735, %f734, %f733, %f732, %f731};
	wmma.mma.sync.aligned.row.row.m16n16k16.f32.f32 {%f738, %f737, %f736, %f735, %f734, %f733, %f732, %f731}, {%r72, %r73, %r74, %r75, %r76, %r77, %r78, %r79}, {%r183, %r184, %r185, %r186, %r187, %r188, %r189, %r190}, {%f467, %f468, %f469, %f470, %f471, %f472, %f473, %f474};
	wmma.mma.sync.aligned.row.row.m16n16k16.f32.f32 {%f475, %f476, %f477, %f478, %f479, %f480, %f481, %f482}, {%r81, %r82, %r83, %r84, %r85, %r86, %r87, %r88}, {%r120, %r121, %r122, %r123, %r124, %r125, %r126, %r127}, {%f730, %f729, %f728, %f727, %f726, %f725, %f724, %f723};
	wmma.mma.sync.aligned.row.row.m16n16k16.f32.f32 {%f730, %f729, %f728, %f727, %f726, %f725, %f724, %f723}, {%r90, %r91, %r92, %r93, %r94, %r95, %r96, %r97}, {%r156, %r157, %r158, %r159, %r160, %r161, %r162, %r163}, {%f475, %f476, %f477, %f478, %f479, %f480, %f481, %f482};
	wmma.mma.sync.aligned.row.row.m16n16k16.f32.f32 {%f483, %f484, %f485, %f486, %f487, %f488, %f489, %f490}, {%r81, %r82, %r83, %r84, %r85, %r86, %r87, %r88}, {%r129, %r130, %r131, %r132, %r133, %r134, %r135, %r136}, {%f722, %f721, %f720, %f719, %f718, %f717, %f716, %f715};
	wmma.mma.sync.aligned.row.row.m16n16k16.f32.f32 {%f722, %f721, %f720, %f719, %f718, %f717, %f716, %f715}, {%r90, %r91, %r92, %r93, %r94, %r95, %r96, %r97}, {%r165, %r166, %r167, %r168, %r169, %r170, %r171, %r172}, {%f483, %f484, %f485, %f486, %f487, %f488, %f489, %f490};
	wmma.mma.sync.aligned.row.row.m16n16k16.f32.f32 {%f491, %f492, %f493, %f494, %f495, %f496, %f497, %f498}, {%r81, %r82, %r83, %r84, %r85, %r86, %r87, %r88}, {%r138, %r139, %r140, %r141, %r142, %r143, %r144, %r145}, {%f714, %f713, %f712, %f711, %f710, %f709, %f708, %f707};
	wmma.mma.sync.aligned.row.row.m16n16k16.f32.f32 {%f714, %f713, %f712, %f711, %f710, %f709, %f708, %f707}, {%r90, %r91, %r92, %r93, %r94, %r95, %r96, %r97}, {%r174, %r175, %r176, %r177, %r178, %r179, %r180, %r181}, {%f491, %f492, %f493, %f494, %f495, %f496, %f497, %f498};
	wmma.mma.sync.aligned.row.row.m16n16k16.f32.f32 {%f499, %f500, %f501, %f502, %f503, %f504, %f505, %f506}, {%r81, %r82, %r83, %r84, %r85, %r86, %r87, %r88}, {%r147, %r148, %r149, %r150, %r151, %r152, %r153, %r154}, {%f706, %f705, %f704, %f703, %f702, %f701, %f700, %f699};
	wmma.mma.sync.aligned.row.row.m16n16k16.f32.f32 {%f706, %f705, %f704, %f703, %f702, %f701, %f700, %f699}, {%r90, %r91, %r92, %r93, %r94, %r95, %r96, %r97}, {%r183, %r184, %r185, %r186, %r187, %r188, %r189, %r190}, {%f499, %f500, %f501, %f502, %f503, %f504, %f505, %f506};
	wmma.mma.sync.aligned.row.row.m16n16k16.f32.f32 {%f507, %f508, %f509, %f510, %f511, %f512, %f513, %f514}, {%r99, %r100, %r101, %r102, %r103, %r104, %r105, %r106}, {%r120, %r121, %r122, %r123, %r124, %r125, %r126, %r127}, {%f698, %f697, %f696, %f695, %f694, %f693, %f692, %f691};
	wmma.mma.sync.aligned.row.row.m16n16k16.f32.f32 {%f698, %f697, %f696, %f695, %f694, %f693, %f692, %f691}, {%r108, %r109, %r110, %r111, %r112, %r113, %r114, %r115}, {%r156, %r157, %r158, %r159, %r160, %r161, %r162, %r163}, {%f507, %f508, %f509, %f510, %f511, %f512, %f513, %f514};
	wmma.mma.sync.aligned.row.row.m16n16k16.f32.f32 {%f515, %f516, %f517, %f518, %f519, %f520, %f521, %f522}, {%r99, %r100, %r101, %r102, %r103, %r104, %r105, %r106}, {%r129, %r130, %r131, %r132, %r133, %r134, %r135, %r136}, {%f690, %f689, %f688, %f687, %f686, %f685, %f684, %f683};
	wmma.mma.sync.aligned.row.row.m16n16k16.f32.f32 {%f690, %f689, %f688, %f687, %f686, %f685, %f684, %f683}, {%r108, %r109, %r110, %r111, %r112, %r113, %r114, %r115}, {%r165, %r166, %r167, %r168, %r169, %r170, %r171, %r172}, {%f515, %f516, %f517, %f518, %f519, %f520, %f521, %f522};
	wmma.mma.sync.aligned.row.row.m16n16k16.f32.f32 {%f523, %f524, %f525, %f526, %f527, %f528, %f529, %f530}, {%r99, %r100, %r101, %r102, %r103, %r104, %r105, %r106}, {%r138, %r139, %r140, %r141, %r142, %r143, %r144, %r145}, {%f682, %f681, %f680, %f679, %f678, %f677, %f676, %f675};
	wmma.mma.sync.aligned.row.row.m16n16k16.f32.f32 {%f682, %f681, %f680, %f679, %f678, %f677, %f676, %f675}, {%r108, %r109, %r110, %r111, %r112, %r113, %r114, %r115}, {%r174, %r175, %r176, %r177, %r178, %r179, %r180, %r181}, {%f523, %f524, %f525, %f526, %f527, %f528, %f529, %f530};
	wmma.mma.sync.aligned.row.row.m16n16k16.f32.f32 {%f531, %f532, %f533, %f534, %f535, %f536, %f537, %f538}, {%r99, %r100, %r101, %r102, %r103, %r104, %r105, %r106}, {%r147, %r148, %r149, %r150, %r151, %r152, %r153, %r154}, {%f674, %f673, %f672, %f671, %f670, %f669, %f668, %f667};
	wmma.mma.sync.aligned.row.row.m16n16k16.f32.f32 {%f674, %f673, %f672, %f671, %f670, %f669, %f668, %f667}, {%r108, %r109, %r110, %r111, %r112, %r113, %r114, %r115}, {%r183, %r184, %r185, %r186, %r187, %r188, %r189, %r190}, {%f531, %f532, %f533, %f534, %f535, %f536, %f537, %f538};
	bar.sync 	0;
	add.s32 	%r215, %r215, 32;
	shl.b32 	%r191, %r209, 5;
	add.s32 	%r214, %r214, %r191;
	add.s64 	%rd43, %rd43, 64;
	add.s32 	%r213, %r213, 32;
	setp.lt.s32 	%p2, %r215, %r212;
	@%p2 bra 	$L__BB1_2;
$L__BB1_3:
	ld.param.u32 	%r210, [_Z21matmul_tensor_core_v2P6__halfS0_Pfiiiff_param_4];
	ld.param.u64 	%rd42, [_Z21matmul_tensor_core_v2P6__halfS0_Pfiiiff_param_2];
	cvta.to.global.u64 	%rd19, %rd42;
	mov.u32 	%r192, %tid.x;
	shl.b32 	%r193, %r192, 1;
	and.b32  	%r194, %r193, 64;
	mov.u32 	%r195, %ctaid.y;
	shl.b32 	%r196, %r195, 7;
	or.b32  	%r197, %r196, %r194;
	and.b32  	%r198, %r192, 960;
	mov.u32 	%r199, %ctaid.x;
	shl.b32 	%r200, %r199, 8;
	add.s32 	%r201, %r200, %r198;
	mad.lo.s32 	%r202, %r210, %r197, %r201;
	mul.wide.s32 	%rd20, %r202, 4;
	add.s64 	%rd21, %rd19, %rd20;
	wmma.store.d.sync.aligned.row.m16n16k16.global.f32 	[%rd21], {%f794, %f793, %f792, %f791, %f790, %f789, %f788, %f787}, %r210;
	add.s64 	%rd22, %rd21, 64;
	wmma.store.d.sync.aligned.row.m16n16k16.global.f32 	[%rd22], {%f786, %f785, %f784, %f783, %f782, %f781, %f780, %f779}, %r210;
	add.s64 	%rd23, %rd21, 128;
	wmma.store.d.sync.aligned.row.m16n16k16.global.f32 	[%rd23], {%f778, %f777, %f776, %f775, %f774, %f773, %f772, %f771}, %r210;
	add.s64 	%rd24, %rd21, 192;
	wmma.store.d.sync.aligned.row.m16n16k16.global.f32 	[%rd24], {%f770, %f769, %f768, %f767, %f766, %f765, %f764, %f763}, %r210;
	shl.b32 	%r203, %r210, 4;
	add.s32 	%r204, %r203, %r202;
	mul.wide.s32 	%rd25, %r204, 4;
	add.s64 	%rd26, %rd19, %rd25;
	wmma.store.d.sync.aligned.row.m16n16k16.global.f32 	[%rd26], {%f762, %f761, %f760, %f759, %f758, %f757, %f756, %f755}, %r210;
	add.s64 	%rd27, %rd26, 64;
	wmma.store.d.sync.aligned.row.m16n16k16.global.f32 	[%rd27], {%f754, %f753, %f752, %f751, %f750, %f749, %f748, %f747}, %r210;
	add.s64 	%rd28, %rd26, 128;
	wmma.store.d.sync.aligned.row.m16n16k16.global.f32 	[%rd28], {%f746, %f745, %f744, %f743, %f742, %f741, %f740, %f739}, %r210;
	add.s64 	%rd29, %rd26, 192;
	wmma.store.d.sync.aligned.row.m16n16k16.global.f32 	[%rd29], {%f738, %f737, %f736, %f735, %f734, %f733, %f732, %f731}, %r210;
	shl.b32 	%r205, %r210, 5;
	add.s32 	%r206, %r205, %r202;
	mul.wide.s32 	%rd30, %r206, 4;
	add.s64 	%rd31, %rd19, %rd30;
	wmma.store.d.sync.aligned.row.m16n16k16.global.f32 	[%rd31], {%f730, %f729, %f728, %f727, %f726, %f725, %f724, %f723}, %r210;
	add.s64 	%rd32, %rd31, 64;
	wmma.store.d.sync.aligned.row.m16n16k16.global.f32 	[%rd32], {%f722, %f721, %f720, %f719, %f718, %f717, %f716, %f715}, %r210;
	add.s64 	%rd33, %rd31, 128;
	wmma.store.d.sync.aligned.row.m16n16k16.global.f32 	[%rd33], {%f714, %f713, %f712, %f711, %f710, %f709, %f708, %f707}, %r210;
	add.s64 	%rd34, %rd31, 192;
	wmma.store.d.sync.aligned.row.m16n16k16.global.f32 	[%rd34], {%f706, %f705, %f704, %f703, %f702, %f701, %f700, %f699}, %r210;
	add.s32 	%r207, %r206, %r203;
	mul.wide.s32 	%rd35, %r207, 4;
	add.s64 	%rd36, %rd19, %rd35;
	wmma.store.d.sync.aligned.row.m16n16k16.global.f32 	[%rd36], {%f698, %f697, %f696, %f695, %f694, %f693, %f692, %f691}, %r210;
	add.s64 	%rd37, %rd36, 64;
	wmma.store.d.sync.aligned.row.m16n16k16.global.f32 	[%rd37], {%f690, %f689, %f688, %f687, %f686, %f685, %f684, %f683}, %r210;
	add.s64 	%rd38, %rd36, 128;
	wmma.store.d.sync.aligned.row.m16n16k16.global.f32 	[%rd38], {%f682, %f681, %f680, %f679, %f678, %f677, %f676, %f675}, %r210;
	add.s64 	%rd39, %rd36, 192;
	wmma.store.d.sync.aligned.row.m16n16k16.global.f32 	[%rd39], {%f674, %f673, %f672, %f671, %f670, %f669, %f668, %f667}, %r210;
	ret;

}


// ===== COMPILED SASS (sm_100) =====

	.target	sm_100

	.elftype	@"ET_EXEC"


//--------------------- .note.nv.tkinfo           --------------------------
	.section	.note.nv.tkinfo,"",@"SHT_NOTE"
	.sectionflags	@"SHF_NOTE_NV_TKINFO"
	.tkinfo
        /*0018*/ 	.word	0x00000002
        /*0030*/ 	.string	""
        /*0030*/ 	.string	"ptxas"
        /*0030*/ 	.string	"Cuda compilation tools, release 13.0, V13.0.88"
        /*0030*/ 	.string	"Build cuda_13.0.r13.0/compiler.36424714_0"
        /*0030*/ 	.string	"-arch sm_100 -m 64 "



//--------------------- .note.nv.cuinfo           --------------------------
	.section	.note.nv.cuinfo,"",@"SHT_NOTE"
	.sectionflags	@"SHF_NOTE_NV_CUINFO"
        /*0018*/ 	.short	0x0002
        /*001a*/ 	.short	0x0064
        /*001c*/ 	.short	0x0082
	.zero		2


//--------------------- .nv.info                  --------------------------
	.section	.nv.info,"",@"SHT_CUDA_INFO"
	.align	4


	//----- nvinfo : EIATTR_REGCOUNT
	.align		4
        /*0000*/ 	.byte	0x04, 0x2f
        /*0002*/ 	.short	(.L_1 - .L_0)
	.align		4
.L_0:
        /*0004*/ 	.word	index@(_Z18matmul_tensor_corePK6__halfS1_Pfiiiff)
        /*0008*/ 	.word	0x00000028


	//----- nvinfo : EIATTR_FRAME_SIZE
	.align		4
.L_1:
        /*000c*/ 	.byte	0x04, 0x11
        /*000e*/ 	.short	(.L_3 - .L_2)
	.align		4
.L_2:
        /*0010*/ 	.word	index@(_Z18matmul_tensor_corePK6__halfS1_Pfiiiff)
        /*0014*/ 	.word	0x00000000


	//----- nvinfo : EIATTR_REGCOUNT
	.align		4
.L_3:
        /*0018*/ 	.byte	0x04, 0x2f
        /*001a*/ 	.short	(.L_5 - .L_4)
	.align		4
.L_4:
        /*001c*/ 	.word	index@(_Z21matmul_tensor_core_v2P6__halfS0_Pfiiiff)
        /*0020*/ 	.word	0x000000a8


	//----- nvinfo : EIATTR_FRAME_SIZE
	.align		4
.L_5:
        /*0024*/ 	.byte	0x04, 0x11
        /*0026*/ 	.short	(.L_7 - .L_6)
	.align		4
.L_6:
        /*0028*/ 	.word	index@(_Z21matmul_tensor_core_v2P6__halfS0_Pfiiiff)
        /*002c*/ 	.word	0x00000000


	//----- nvinfo : EIATTR_MIN_STACK_SIZE
	.align		4
.L_7:
        /*0030*/ 	.byte	0x04, 0x12
        /*0032*/ 	.short	(.L_9 - .L_8)
	.align		4
.L_8:
        /*0034*/ 	.word	index@(_Z21matmul_tensor_core_v2P6__halfS0_Pfiiiff)
        /*0038*/ 	.word	0x00000000


	//----- nvinfo : EIATTR_MIN_STACK_SIZE
	.align		4
.L_9:
        /*003c*/ 	.byte	0x04, 0x12
        /*003e*/ 	.short	(.L_11 - .L_10)
	.align		4
.L_10:
        /*0040*/ 	.word	index@(_Z18matmul_tensor_corePK6__halfS1_Pfiiiff)
        /*0044*/ 	.word	0x00000000
.L_11:


//--------------------- .nv.compat                --------------------------
	.section	.nv.compat,"",@"SHT_CUDA_COMPAT_INFO"
	.align	4
        /*0000*/ 	.byte	0x02, 0x09, 0x00, 0x00, 0x02, 0x02, 0x01, 0x00, 0x02, 0x05, 0x05, 0x00, 0x03, 0x07, 0x01, 0x01
        /*0010*/ 	.byte	0x02, 0x03, 0x00, 0x00, 0x02, 0x06, 0x01, 0x00, 0x04, 0x0b, 0x08, 0x00, 0x09, 0x00, 0x00, 0x00
        /*0020*/ 	.byte	0x00, 0x00, 0x00, 0x00


//--------------------- .nv.info._Z21matmul_tensor_core_v2P6__halfS0_Pfiiiff --------------------------
	.section	.nv.info._Z21matmul_tensor_core_v2P6__halfS0_Pfiiiff,"",@"SHT_CUDA_INFO"
	.sectionflags	@""
	.align	4


	//----- nvinfo : EIATTR_CUDA_API_VERSION
	.align		4
        /*0000*/ 	.byte	0x04, 0x37
        /*0002*/ 	.short	(.L_13 - .L_12)
.L_12:
        /*0004*/ 	.word	0x00000082


	//----- nvinfo : EIATTR_KPARAM_INFO
	.align		4
.L_13:
        /*0008*/ 	.byte	0x04, 0x17
        /*000a*/ 	.short	(.L_15 - .L_14)
.L_14:
        /*000c*/ 	.word	0x00000000
        /*0010*/ 	.short	0x0007
        /*0012*/ 	.short	0x0028
        /*0014*/ 	.byte	0x00, 0xf0, 0x11, 0x00


	//----- nvinfo : EIATTR_KPARAM_INFO
	.align		4
.L_15:
        /*0018*/ 	.byte	0x04, 0x17
        /*001a*/ 	.short	(.L_17 - .L_16)
.L_16:
        /*001c*/ 	.word	0x00000000
        /*0020*/ 	.short	0x0006
        /*0022*/ 	.short	0x0024
        /*0024*/ 	.byte	0x00, 0xf0, 0x11, 0x00


	//----- nvinfo : EIATTR_KPARAM_INFO
	.align		4
.L_17:
        /*0028*/ 	.byte	0x04, 0x17
        /*002a*/ 	.short	(.L_19 - .L_18)
.L_18:
        /*002c*/ 	.word	0x00000000
        /*0030*/ 	.short	0x0005
        /*0032*/ 	.short	0x0020
        /*0034*/ 	.byte	0x00, 0xf0, 0x11, 0x00


	//----- nvinfo : EIATTR_KPARAM_INFO
	.align		4
.L_19:
        /*0038*/ 	.byte	0x04, 0x17
        /*003a*/ 	.short	(.L_21 - .L_20)
.L_20:
        /*003c*/ 	.word	0x00000000
        /*0040*/ 	.short	0x0004
        /*0042*/ 	.short	0x001c
        /*0044*/ 	.byte	0x00, 0xf0, 0x11, 0x00


	//----- nvinfo : EIATTR_KPARAM_INFO
	.align		4
.L_21:
        /*0048*/ 	.byte	0x04, 0x17
        /*004a*/ 	.short	(.L_23 - .L_22)
.L_22:
        /*004c*/ 	.word	0x00000000
        /*0050*/ 	.short	0x0003
        /*0052*/ 	.short	0x0018
        /*0054*/ 	.byte	0x00, 0xf0, 0x11, 0x00


	//----- nvinfo : EIATTR_KPARAM_INFO
	.align		4
.L_23:
        /*0058*/ 	.byte	0x04, 0x17
        /*005a*/ 	.short	(.L_25 - .L_24)
.L_24:
        /*005c*/ 	.word	0x00000000
        /*0060*/ 	.short	0x0002
        /*0062*/ 	.short	0x0010
        /*0064*/ 	.byte	0x00, 0xf5, 0x21, 0x00


	//----- nvinfo : EIATTR_KPARAM_INFO
	.align		4
.L_25:
        /*0068*/ 	.byte	0x04, 0x17
        /*006a*/ 	.short	(.L_27 - .L_26)
.L_26:
        /*006c*/ 	.word	0x00000000
        /*0070*/ 	.short	0x0001
        /*0072*/ 	.short	0x0008
        /*0074*/ 	.byte	0x00, 0xf5, 0x21, 0x00


	//----- nvinfo : EIATTR_KPARAM_INFO
	.align		4
.L_27:
        /*0078*/ 	.byte	0x04, 0x17
        /*007a*/ 	.short	(.L_29 - .L_28)
.L_28:
        /*007c*/ 	.word	0x00000000
        /*0080*/ 	.short	0x0000
        /*0082*/ 	.short	0x0000
        /*0084*/ 	.byte	0x00, 0xf5, 0x21, 0x00


	//----- nvinfo : EIATTR_SPARSE_MMA_MASK
	.align		4
.L_29:
        /*0088*/ 	.byte	0x03, 0x50
        /*008a*/ 	.short	0x0000


	//----- nvinfo : EIATTR_WMMA_USED
	.align		4
        /*008c*/ 	.byte	0x01, 0x2b
	.zero		2


	//----- nvinfo : EIATTR_MAXREG_COUNT
	.align		4
        /*0090*/ 	.byte	0x03, 0x1b
        /*0092*/ 	.short	0x00ff


	//----- nvinfo : EIATTR_NUM_BARRIERS
	.align		4
        /*0094*/ 	.byte	0x02, 0x4c
        /*0096*/ 	.byte	0x01
	.zero		1


	//----- nvinfo : EIATTR_MERCURY_ISA_VERSION
	.align		4
        /*0098*/ 	.byte	0x03, 0x5f
        /*009a*/ 	.short	0x0101


	//----- nvinfo : EIATTR_VRC_CTA_INIT_COUNT
	.align		4
        /*009c*/ 	.byte	0x02, 0x4a
	.zero		1
	.zero		1


	//----- nvinfo : EIATTR_EXIT_INSTR_OFFSETS
	.align		4
        /*00a0*/ 	.byte	0x04, 0x1c
        /*00a2*/ 	.short	(.L_31 - .L_30)


	//   ....[0]....
.L_30:
        /*00a4*/ 	.word	0x00001620


	//----- nvinfo : EIATTR_CBANK_PARAM_SIZE
	.align		4
.L_31:
        /*00a8*/ 	.byte	0x03, 0x19
        /*00aa*/ 	.short	0x002c


	//----- nvinfo : EIATTR_PARAM_CBANK
	.align		4
        /*00ac*/ 	.byte	0x04, 0x0a
        /*00ae*/ 	.short	(.L_33 - .L_32)
	.align		4
.L_32:
        /*00b0*/ 	.word	index@(.nv.constant0._Z21matmul_tensor_core_v2P6__halfS0_Pfiiiff)
        /*00b4*/ 	.short	0x0380
        /*00b6*/ 	.short	0x002c


	//----- nvinfo : EIATTR_SW_WAR
	.align		4
.L_33:
        /*00b8*/ 	.byte	0x04, 0x36
        /*00ba*/ 	.short	(.L_35 - .L_34)
.L_34:
        /*00bc*/ 	.word	0x00000008
.L_35:


//--------------------- .nv.info._Z18matmul_tensor_corePK6__halfS1_Pfiiiff --------------------------
	.section	.nv.info._Z18matmul_tensor_corePK6__halfS1_Pfiiiff,"",@"SHT_CUDA_INFO"
	.sectionflags	@""
	.align	4


	//----- nvinfo : EIATTR_CUDA_API_VERSION
	.align		4
        /*0000*/ 	.byte	0x04, 0x37
        /*0002*/ 	.short	(.L_37 - .L_36)
.L_36:
        /*0004*/ 	.word	0x00000082


	//----- nvinfo : EIATTR_KPARAM_INFO
	.align		4
.L_37:
        /*0008*/ 	.byte	0x04, 0x17
        /*000a*/ 	.short	(.L_39 - .L_38)
.L_38:
        /*000c*/ 	.word	0x00000000
        /*0010*/ 	.short	0x0007
        /*0012*/ 	.short	0x0028
        /*0014*/ 	.byte	0x00, 0xf0, 0x11, 0x00


	//----- nvinfo : EIATTR_KPARAM_INFO
	.align		4
.L_39:
        /*0018*/ 	.byte	0x04, 0x17
        /*001a*/ 	.short	(.L_41 - .L_40)
.L_40:
        /*001c*/ 	.word	0x00000000
        /*0020*/ 	.short	0x0006
        /*0022*/ 	.short	0x0024
        /*0024*/ 	.byte	0x00, 0xf0, 0x11, 0x00


	//----- nvinfo : EIATTR_KPARAM_INFO
	.align		4
.L_41:
        /*0028*/ 	.byte	0x04, 0x17
        /*002a*/ 	.short	(.L_43 - .L_42)
.L_42:
        /*002c*/ 	.word	0x00000000
        /*0030*/ 	.short	0x0005
        /*0032*/ 	.short	0x0020
        /*0034*/ 	.byte	0x00, 0xf0, 0x11, 0x00


	//----- nvinfo : EIATTR_KPARAM_INFO
	.align		4
.L_43:
        /*0038*/ 	.byte	0x04, 0x17
        /*003a*/ 	.short	(.L_45 - .L_44)
.L_44:
        /*003c*/ 	.word	0x00000000
        /*0040*/ 	.short	0x0004
        /*0042*/ 	.short	0x001c
        /*0044*/ 	.byte	0x00, 0xf0, 0x11, 0x00


	//----- nvinfo : EIATTR_KPARAM_INFO
	.align		4
.L_45:
        /*0048*/ 	.byte	0x04, 0x17
        /*004a*/ 	.short	(.L_47 - .L_46)
.L_46:
        /*004c*/ 	.word	0x00000000
        /*0050*/ 	.short	0x0003
        /*0052*/ 	.short	0x0018
        /*0054*/ 	.byte	0x00, 0xf0, 0x11, 0x00


	//----- nvinfo : EIATTR_KPARAM_INFO
	.align		4
.L_47:
        /*0058*/ 	.byte	0x04, 0x17
        /*005a*/ 	.short	(.L_49 - .L_48)
.L_48:
        /*005c*/ 	.word	0x00000000
        /*0060*/ 	.short	0x0002
        /*0062*/ 	.short	0x0010
        /*0064*/ 	.byte	0x00, 0xf5, 0x21, 0x00


	//----- nvinfo : EIATTR_KPARAM_INFO
	.align		4
.L_49:
        /*0068*/ 	.byte	0x04, 0x17
        /*006a*/ 	.short	(.L_51 - .L_50)
.L_50:
        /*006c*/ 	.word	0x00000000
        /*0070*/ 	.short	0x0001
        /*0072*/ 	.short	0x0008
        /*0074*/ 	.byte	0x00, 0xf5, 0x21, 0x00


	//----- nvinfo : EIATTR_KPARAM_INFO
	.align		4
.L_51:
        /*0078*/ 	.byte	0x04, 0x17
        /*007a*/ 	.short	(.L_53 - .L_52)
.L_52:
        /*007c*/ 	.word	0x00000000
        /*0080*/ 	.short	0x0000
        /*0082*/ 	.short	0x0000
        /*0084*/ 	.byte	0x00, 0xf5, 0x21, 0x00


	//----- nvinfo : EIATTR_SPARSE_MMA_MASK
	.align		4
.L_53:
        /*0088*/ 	.byte	0x03, 0x50
        /*008a*/ 	.short	0x0000


	//----- nvinfo : EIATTR_WMMA_USED
	.align		4
        /*008c*/ 	.byte	0x01, 0x2b
	.zero		2


	//----- nvinfo : EIATTR_MAXREG_COUNT
	.align		4
        /*0090*/ 	.byte	0x03, 0x1b
        /*0092*/ 	.short	0x00ff


	//----- nvinfo : EIATTR_MERCURY_ISA_VERSION
	.align		4
        /*0094*/ 	.byte	0x03, 0x5f
        /*0096*/ 	.short	0x0101


	//----- nvinfo : EIATTR_VRC_CTA_INIT_COUNT
	.align		4
        /*0098*/ 	.byte	0x02, 0x4a
	.zero		1
	.zero		1


	//----- nvinfo : EIATTR_EXIT_INSTR_OFFSETS
	.align		4
        /*009c*/ 	.byte	0x04, 0x1c
        /*009e*/ 	.short	(.L_55 - .L_54)


	//   ....[0]....
.L_54:
        /*00a0*/ 	.word	0x00000bc0


	//   ....[1]....
        /*00a4*/ 	.word	0x00000e30


	//----- nvinfo : EIATTR_CBANK_PARAM_SIZE
	.align		4
.L_55:
        /*00a8*/ 	.byte	0x03, 0x19
        /*00aa*/ 	.short	0x002c


	//----- nvinfo : EIATTR_PARAM_CBANK
	.align		4
        /*00ac*/ 	.byte	0x04, 0x0a
        /*00ae*/ 	.short	(.L_57 - .L_56)
	.align		4
.L_56:
        /*00b0*/ 	.word	index@(.nv.constant0._Z18matmul_tensor_corePK6__halfS1_Pfiiiff)
        /*00b4*/ 	.short	0x0380
        /*00b6*/ 	.short	0x002c


	//----- nvinfo : EIATTR_SW_WAR
	.align		4
.L_57:
        /*00b8*/ 	.byte	0x04, 0x36
        /*00ba*/ 	.short	(.L_59 - .L_58)
.L_58:
        /*00bc*/ 	.word	0x00000008
.L_59:


//--------------------- .nv.callgraph             --------------------------
	.section	.nv.callgraph,"",@"SHT_CUDA_CALLGRAPH"
	.align	4
	.sectionentsize	8
	.align		4
        /*0000*/ 	.word	0x00000000
	.align		4
        /*0004*/ 	.word	0xffffffff
	.align		4
        /*0008*/ 	.word	0x00000000
	.align		4
        /*000c*/ 	.word	0xfffffffe
	.align		4
        /*0010*/ 	.word	0x00000000
	.align		4
        /*0014*/ 	.word	0xfffffffd
	.align		4
        /*0018*/ 	.word	0x00000000
	.align		4
        /*001c*/ 	.word	0xfffffffc


//--------------------- .text._Z21matmul_tensor_core_v2P6__halfS0_Pfiiiff --------------------------
	.section	.text._Z21matmul_tensor_core_v2P6__halfS0_Pfiiiff,"ax",@progbits
	.align	128
        .global         _Z21matmul_tensor_core_v2P6__halfS0_Pfiiiff
        .type           _Z21matmul_tensor_core_v2P6__halfS0_Pfiiiff,@function
        .size           _Z21matmul_tensor_core_v2P6__halfS0_Pfiiiff,(.L_x_8 - _Z21matmul_tensor_core_v2P6__halfS0_Pfiiiff)
        .other          _Z21matmul_tensor_core_v2P6__halfS0_Pfiiiff,@"STO_CUDA_ENTRY STV_DEFAULT"
_Z21matmul_tensor_core_v2P6__halfS0_Pfiiiff:
.text._Z21matmul_tensor_core_v2P6__halfS0_Pfiiiff:
[----:B------:R-:W-:Y:S01]  /*0000*/  LDC R1, c[0x0][0x37c] ;  /* 0x0000df00ff017b82 */ /* 0x000fe20000000800 */
[----:B------:R-:W0:Y:S01]  /*0010*/  LDCU UR5, c[0x0][0x3a0] ;  /* 0x00007400ff0577ac */ /* 0x000e220008000800 */
[----:B------:R-:W1:Y:S01]  /*0020*/  S2R R154, SR_CTAID.X ;  /* 0x00000000009a7919 */ /* 0x000e620000002500 */
[----:B------:R-:W-:Y:S02]  /*0030*/  CS2R R110, SRZ ;  /* 0x00000000006e7805 */ /* 0x000fe4000001ff00 */
[----:B------:R-:W-:Y:S02]  /*0040*/  CS2R R108, SRZ ;  /* 0x00000000006c7805 */ /* 0x000fe4000001ff00 */
[----:B------:R-:W-:Y:S01]  /*0050*/  CS2R R106, SRZ ;  /* 0x00000000006a7805 */ /* 0x000fe2000001ff00 */
[----:B------:R-:W2:Y:S01]  /*0060*/  S2R R153, SR_CTAID.Y ;  /* 0x0000000000997919 */ /* 0x000ea20000002600 */
[----:B------:R-:W-:Y:S02]  /*0070*/  CS2R R104, SRZ ;  /* 0x0000000000687805 */ /* 0x000fe4000001ff00 */
[----:B------:R-:W-:-:S02]  /*0080*/  CS2R R86, SRZ ;  /* 0x0000000000567805 */ /* 0x000fc4000001ff00 */
[----:B------:R-:W-:Y:S01]  /*0090*/  CS2R R84, SRZ ;  /* 0x0000000000547805 */ /* 0x000fe2000001ff00 */
[----:B------:R-:W3:Y:S01]  /*00a0*/  S2R R152, SR_TID.X ;  /* 0x0000000000987919 */ /* 0x000ee20000002100 */
[----:B------:R-:W-:Y:S02]  /*00b0*/  CS2R R74, SRZ ;  /* 0x00000000004a7805 */ /* 0x000fe4000001ff00 */
[----:B------:R-:W-:Y:S02]  /*00c0*/  CS2R R72, SRZ ;  /* 0x0000000000487805 */ /* 0x000fe4000001ff00 */
[----:B------:R-:W-:Y:S02]  /*00d0*/  CS2R R10, SRZ ;  /* 0x00000000000a7805 */ /* 0x000fe4000001ff00 */
[----:B------:R-:W-:Y:S02]  /*00e0*/  CS2R R8, SRZ ;  /* 0x0000000000087805 */ /* 0x000fe4000001ff00 */
[----:B------:R-:W-:-:S02]  /*00f0*/  CS2R R14, SRZ ;  /* 0x00000000000e7805 */ /* 0x000fc4000001ff00 */
[----:B------:R-:W-:Y:S02]  /*0100*/  CS2R R12, SRZ ;  /* 0x00000000000c7805 */ /* 0x000fe4000001ff00 */
[----:B------:R-:W-:Y:S02]  /*0110*/  CS2R R18, SRZ ;  /* 0x0000000000127805 */ /* 0x000fe4000001ff00 */
[----:B------:R-:W-:Y:S01]  /*0120*/  CS2R R16, SRZ ;  /* 0x0000000000107805 */ /* 0x000fe2000001ff00 */
[----:B0-----:R-:W-:Y:S01]  /*0130*/  UISETP.GE.AND UP0, UPT, UR5, 0x1, UPT ;  /* 0x000000010500788c */ /* 0x001fe2000bf06270 */
[----:B------:R-:W-:Y:S02]  /*0140*/  CS2R R58, SRZ ;  /* 0x00000000003a7805 */ /* 0x000fe4000001ff00 */
[----:B------:R-:W-:Y:S02]  /*0150*/  CS2R R56, SRZ ;  /* 0x0000000000387805 */ /* 0x000fe4000001ff00 */
[----:B------:R-:W-:-:S02]  /*0160*/  CS2R R102, SRZ ;  /* 0x0000000000667805 */ /* 0x000fc4000001ff00 */
[----:B------:R-:W-:Y:S02]  /*0170*/  CS2R R100, SRZ ;  /* 0x0000000000647805 */ /* 0x000fe4000001ff00 */
[----:B------:R-:W-:Y:S02]  /*0180*/  CS2R R98, SRZ ;  /* 0x0000000000627805 */ /* 0x000fe4000001ff00 */
[----:B------:R-:W-:Y:S02]  /*0190*/  CS2R R96, SRZ ;  /* 0x0000000000607805 */ /* 0x000fe4000001ff00 */
        /* <DEDUP_REMOVED lines=43> */
[----:B------:R-:W-:Y:S01]  /*0450*/  CS2R R144, SRZ ;  /* 0x0000000000907805 */ /* 0x000fe2000001ff00 */
[----:B------:R-:W0:Y:S01]  /*0460*/  LDCU.64 UR6, c[0x0][0x358] ;  /* 0x00006b00ff0677ac */ /* 0x000e220008000a00 */
[----:B-123--:R-:W-:Y:S05]  /*0470*/  BRA.U !UP0, `(.L_x_0) ;  /* 0x0000000908e47547 */ /* 0x00efea000b800000 */
[----:B------:R-:W1:Y:S01]  /*0480*/  LDC.64 R164, c[0x0][0x380] ;  /* 0x0000e000ffa47b82 */ /* 0x000e620000000a00 */
[--C-:B------:R-:W-:Y:S01]  /*0490*/  SHF.R.U32.HI R158, RZ, 0x1, R152.reuse ;  /* 0x00000001ff9e7819 */ /* 0x100fe20000011698 */
[----:B------:R-:W-:Y:S01]  /*04a0*/  IMAD.SHL.U32 R2, R152, 0x8, RZ ;  /* 0x0000000898027824 */ /* 0x000fe200078e00ff */
[----:B------:R-:W-:Y:S01]  /*04b0*/  SHF.R.U32.HI R157, RZ, 0x3, R152 ;  /* 0x00000003ff9d7819 */ /* 0x000fe20000011698 */
[----:B------:R-:W-:Y:S01]  /*04c0*/  IMAD.MOV.U32 R111, RZ, RZ, RZ ;  /* 0x000000ffff6f7224 */ /* 0x000fe200078e00ff */
[----:B------:R-:W-:Y:S01]  /*04d0*/  LOP3.LUT R158, R158, 0x1fe, RZ, 0xc0, !PT ;  /* 0x000001fe9e9e7812 */ /* 0x000fe200078ec0ff */
[----:B------:R-:W-:Y:S01]  /*04e0*/  UMOV UR4, URZ ;  /* 0x000000ff00047c82 */ /* 0x000fe20008000000 */
[----:B------:R-:W-:Y:S01]  /*04f0*/  LOP3.LUT R3, R2, 0x18, RZ, 0xc0, !PT ;  /* 0x0000001802037812 */ /* 0x000fe200078ec0ff */
[----:B------:R-:W2:Y:S01]  /*0500*/  LDC R0, c[0x0][0x39c] ;  /* 0x0000e700ff007b82 */ /* 0x000ea20000000800 */
[----:B------:R-:W-:Y:S01]  /*0510*/  LOP3.LUT R157, R157, 0x7c, RZ, 0xc0, !PT ;  /* 0x0000007c9d9d7812 */ /* 0x000fe200078ec0ff */
[----:B------:R-:W-:-:S04]  /*0520*/  IMAD R112, R153, 0x80, R158 ;  /* 0x0000008099707824 */ /* 0x000fc800078e029e */
[----:B------:R-:W-:Y:S01]  /*0530*/  IMAD R115, R112, UR5, R3 ;  /* 0x0000000570737c24 */ /* 0x000fe2000f8e0203 */
[----:B------:R-:W-:-:S03]  /*0540*/  LOP3.LUT R3, R2, 0xf8, RZ, 0xc0, !PT ;  /* 0x000000f802037812 */ /* 0x000fc600078ec0ff */
[C---:B------:R-:W-:Y:S02]  /*0550*/  VIADD R156, R115.reuse, UR5 ;  /* 0x00000005739c7c36 */ /* 0x040fe40008000000 */
[----:B------:R-:W-:Y:S02]  /*0560*/  IMAD R155, R154, 0x100, R3 ;  /* 0x000001009a9b7824 */ /* 0x000fe400078e0203 */
[----:B-1----:R-:W-:-:S04]  /*0570*/  IMAD.WIDE.U32 R112, R115, 0x2, R164 ;  /* 0x0000000273707825 */ /* 0x002fc800078e00a4 */
[----:B------:R-:W-:Y:S02]  /*0580*/  IMAD.MOV.U32 R3, RZ, RZ, R112 ;  /* 0x000000ffff037224 */ /* 0x000fe400078e0070 */
[----:B------:R-:W-:Y:S02]  /*0590*/  IMAD.MOV.U32 R2, RZ, RZ, R113 ;  /* 0x000000ffff027224 */ /* 0x000fe400078e0071 */
[----:B--2---:R-:W-:-:S07]  /*05a0*/  IMAD R155, R157, R0, R155 ;  /* 0x000000009d9b7224 */ /* 0x004fce00078e029b */
.L_x_1:
[----:B------:R-:W-:-:S04]  /*05b0*/  IMAD.WIDE.U32 R116, R156, 0x2, R164 ;  /* 0x000000029c747825 */ /* 0x000fc800078e00a4 */
[----:B------:R-:W-:Y:S02]  /*05c0*/  IMAD.MOV.U32 R112, RZ, RZ, R3 ;  /* 0x000000ffff707224 */ /* 0x000fe400078e0003 */
[----:B------:R-:W-:Y:S01]  /*05d0*/  IMAD.MOV.U32 R113, RZ, RZ, R2 ;  /* 0x000000ffff717224 */ /* 0x000fe200078e0002 */
[----:B0-----:R-:W2:Y:S01]  /*05e0*/  LDG.E.128 R116, desc[UR6][R116.64] ;  /* 0x0000000674747981 */ /* 0x001ea2000c1e1d00 */
[----:B------:R-:W0:Y:S04]  /*05f0*/  LDC.64 R120, c[0x0][0x388] ;  /* 0x0000e200ff787b82 */ /* 0x000e280000000a00 */
[----:B------:R-:W3:Y:S01]  /*0600*/  LDG.E.128 R112, desc[UR6][R112.64] ;  /* 0x0000000670707981 */ /* 0x000ee2000c1e1d00 */
[----:B------:R-:W1:Y:S01]  /*0610*/  S2R R148, SR_CgaCtaId ;  /* 0x0000000000947919 */ /* 0x000e620000008800 */
[----:B------:R-:W-:Y:S01]  /*0620*/  MOV R150, 0x400 ;  /* 0x0000040000967802 */ /* 0x000fe20000000f00 */
[----:B------:R-:W-:-:S05]  /*0630*/  IMAD.SHL.U32 R149, R152, 0x10, RZ ;  /* 0x0000001098957824 */ /* 0x000fca00078e00ff */
[----:B------:R-:W-:Y:S01]  /*0640*/  LOP3.LUT R123, R149, 0x30, RZ, 0xc0, !PT ;  /* 0x00000030957b7812 */ /* 0x000fe200078ec0ff */
[----:B0-----:R-:W-:Y:S01]  /*0650*/  IMAD.WIDE R162, R155, 0x2, R120 ;  /* 0x000000029ba27825 */ /* 0x001fe200078e0278 */
[----:B-1----:R-:W-:-:S05]  /*0660*/  LEA R160, R148, R150, 0x18 ;  /* 0x0000009694a07211 */ /* 0x002fca00078ec0ff */
[----:B------:R-:W-:-:S04]  /*0670*/  IMAD R122, R158, 0x50, R160 ;  /* 0x000000509e7a7824 */ /* 0x000fc800078e02a0 */
[----:B------:R-:W-:-:S05]  /*0680*/  IMAD.IADD R151, R122, 0x1, R123 ;  /* 0x000000017a977824 */ /* 0x000fca00078e027b */
[----:B--2---:R0:W-:Y:S02]  /*0690*/  STS.128 [R151+0x50], R116 ;  /* 0x0000507497007388 */ /* 0x0041e40000000c00 */
[----:B0-----:R-:W-:-:S04]  /*06a0*/  IMAD.WIDE R116, R0, 0x2, R162 ;  /* 0x0000000200747825 */ /* 0x001fc800078e02a2 */
[C---:B------:R-:W-:Y:S01]  /*06b0*/  IMAD.WIDE R124, R0.reuse, 0x2, R116 ;  /* 0x00000002007c7825 */ /* 0x040fe200078e0274 */
[----:B---3--:R0:W-:Y:S04]  /*06c0*/  STS.128 [R151], R112 ;  /* 0x0000007097007388 */ /* 0x0081e80000000c00 */
[----:B------:R1:W2:Y:S04]  /*06d0*/  LDG.E.128 R120, desc[UR6][R124.64] ;  /* 0x000000067c787981 */ /* 0x0002a8000c1e1d00 */
[----:B------:R-:W3:Y:S01]  /*06e0*/  LDG.E.128 R116, desc[UR6][R116.64] ;  /* 0x0000000674747981 */ /* 0x000ee2000c1e1d00 */
[----:B-1----:R-:W-:-:S03]  /*06f0*/  IMAD.WIDE R124, R0, 0x2, R124 ;  /* 0x00000002007c7825 */ /* 0x002fc600078e027c */
[----:B0-----:R0:W4:Y:S04]  /*0700*/  LDG.E.128 R112, desc[UR6][R162.64] ;  /* 0x00000006a2707981 */ /* 0x001128000c1e1d00 */
[----:B------:R-:W5:Y:S01]  /*0710*/  LDG.E.128 R124, desc[UR6][R124.64] ;  /* 0x000000067c7c7981 */ /* 0x000f62000c1e1d00 */
[----:B------:R-:W-:Y:S01]  /*0720*/  VIADD R159, R150, 0x2800 ;  /* 0x00002800969f7836 */ /* 0x000fe20000000000 */
[----:B------:R-:W-:-:S04]  /*0730*/  LOP3.LUT R150, R149, 0x1f0, RZ, 0xc0, !PT ;  /* 0x000001f095967812 */ /* 0x000fc800078ec0ff */
[----:B------:R-:W-:-:S05]  /*0740*/  LEA R148, R148, R159, 0x18 ;  /* 0x0000009f94947211 */ /* 0x000fca00078ec0ff */
[----:B------:R-:W-:-:S04]  /*0750*/  IMAD R149, R157, 0x210, R148 ;  /* 0x000002109d957824 */ /* 0x000fc800078e0294 */
[----:B0-----:R-:W-:Y:S02]  /*0760*/  IMAD.IADD R163, R149, 0x1, R150 ;  /* 0x0000000195a37824 */ /* 0x001fe400078e0296 */
[----:B------:R-:W0:Y:S01]  /*0770*/  S2R R150, SR_LANEID ;  /* 0x0000000000967919 */ /* 0x000e220000000000 */
[----:B------:R-:W-:-:S05]  /*0780*/  IMAD.SHL.U32 R151, R152, 0x2, RZ ;  /* 0x0000000298977824 */ /* 0x000fca00078e00ff */
[----:B------:R-:W-:Y:S02]  /*0790*/  LOP3.LUT R151, R151, 0x780, RZ, 0xc0, !PT ;  /* 0x0000078097977812 */ /* 0x000fe400078ec0ff */
[----:B0-----:R-:W-:-:S05]  /*07a0*/  SHF.R.U32.HI R149, RZ, 0x3, R150 ;  /* 0x00000003ff957819 */ /* 0x001fca0000011696 */
[----:B------:R-:W-:Y:S01]  /*07b0*/  IMAD.SHL.U32 R162, R149, 0x8, RZ ;  /* 0x0000000895a27824 */ /* 0x000fe200078e00ff */
[----:B------:R-:W-:-:S04]  /*07c0*/  LOP3.LUT R149, R150, 0x7, RZ, 0xc0, !PT ;  /* 0x0000000796957812 */ /* 0x000fc800078ec0ff */
[----:B------:R-:W-:Y:S02]  /*07d0*/  LOP3.LUT R161, R162, 0x8, R149, 0xe2, !PT ;  /* 0x00000008a2a17812 */ /* 0x000fe400078ee295 */
[----:B------:R-:W-:Y:S02]  /*07e0*/  SHF.R.U32.HI R149, RZ, 0x5, R152 ;  /* 0x00000005ff957819 */ /* 0x000fe40000011698 */
[----:B------:R-:W-:Y:S02]  /*07f0*/  SHF.R.U32.HI R150, RZ, 0x4, R150 ;  /* 0x00000004ff967819 */ /* 0x000fe40000011696 */
[----:B------:R-:W-:-:S03]  /*0800*/  LOP3.LUT R149, R149, 0x1, RZ, 0xc0, !PT ;  /* 0x0000000195957812 */ /* 0x000fc600078ec0ff */
[----:B------:R-:W-:Y:S02]  /*0810*/  IMAD.SHL.U32 R150, R150, 0x8, RZ ;  /* 0x0000000896967824 */ /* 0x000fe400078e00ff */
[----:B------:R-:W-:Y:S02]  /*0820*/  IMAD R160, R149, 0x1400, R160 ;  /* 0x0000140095a07824 */ /* 0x000fe400078e02a0 */
[C-C-:B------:R-:W-:Y:S02]  /*0830*/  IMAD R159, R161.reuse, 0x28, R150.reuse ;  /* 0x00000028a19f7824 */ /* 0x140fe400078e0296 */
[----:B------:R-:W-:Y:S02]  /*0840*/  IMAD.IADD R162, R148, 0x1, R151 ;  /* 0x0000000194a27824 */ /* 0x000fe400078e0297 */
[----:B------:R-:W-:-:S04]  /*0850*/  IMAD R161, R161, 0x108, R150 ;  /* 0x00000108a1a17824 */ /* 0x000fc800078e0296 */
[----:B------:R-:W-:Y:S01]  /*0860*/  IMAD.U32 R148, R161, 0x2, R162 ;  /* 0x00000002a1947824 */ /* 0x000fe200078e00a2 */
[----:B--2---:R-:W-:Y:S04]  /*0870*/  STS.128 [R163+0x420], R120 ;  /* 0x00042078a3007388 */ /* 0x004fe80000000c00 */
[----:B---3--:R-:W-:Y:S04]  /*0880*/  STS.128 [R163+0x210], R116 ;  /* 0x00021074a3007388 */ /* 0x008fe80000000c00 */
[----:B----4-:R0:W-:Y:S04]  /*0890*/  STS.128 [R163], R112 ;  /* 0x00000070a3007388 */ /* 0x0101e80000000c00 */
[----:B-----5:R-:W-:Y:S01]  /*08a0*/  STS.128 [R163+0x630], R124 ;  /* 0x0006307ca3007388 */ /* 0x020fe20000000c00 */
[----:B------:R-:W-:Y:S01]  /*08b0*/  BAR.SYNC.DEFER_BLOCKING 0x0 ;  /* 0x0000000000007b1d */ /* 0x000fe20000010000 */
[----:B0-----:R-:W-:-:S02]  /*08c0*/  VIADD R112, R160, 0x500 ;  /* 0x00000500a0707836 */ /* 0x001fc40000000000 */
[C---:B------:R-:W-:Y:S02]  /*08d0*/  VIADD R114, R160.reuse, 0xa00 ;  /* 0x00000a00a0727836 */ /* 0x040fe40000000000 */
[C---:B------:R-:W-:Y:S02]  /*08e0*/  IMAD.U32 R120, R159.reuse, 0x2, R112 ;  /* 0x000000029f787824 */ /* 0x040fe400078e0070 */
[----:B------:R-:W-:Y:S02]  /*08f0*/  VIADD R112, R160, 0xf00 ;  /* 0x00000f00a0707836 */ /* 0x000fe40000000000 */
[C---:B------:R-:W-:Y:S02]  /*0900*/  IMAD.U32 R113, R159.reuse, 0x2, R160 ;  /* 0x000000029f717824 */ /* 0x040fe400078e00a0 */
[C---:B------:R-:W-:Y:S02]  /*0910*/  IMAD.U32 R116, R159.reuse, 0x2, R114 ;  /* 0x000000029f747824 */ /* 0x040fe400078e0072 */
[----:B------:R-:W-:Y:S01]  /*0920*/  IMAD.U32 R112, R159, 0x2, R112 ;  /* 0x000000029f707824 */ /* 0x000fe200078e0070 */
[----:B------:R-:W-:Y:S04]  /*0930*/  LDSM.16.M88.4 R124, [R113] ;  /* 0x00000000717c783b */ /* 0x000fe80000000200 */
[----:B------:R-:W0:Y:S04]  /*0940*/  LDSM.16.MT88.4 R148, [R148] ;  /* 0x000000009494783b */ /* 0x000e280000004200 */
[----:B------:R-:W1:Y:S04]  /*0950*/  LDSM.16.M88.4 R120, [R120] ;  /* 0x000000007878783b */ /* 0x000e680000000200 */
[----:B------:R-:W2:Y:S04]  /*0960*/  LDSM.16.M88.4 R116, [R116] ;  /* 0x000000007474783b */ /* 0x000ea80000000200 */
[----:B------:R-:W3:Y:S01]  /*0970*/  LDSM.16.M88.4 R112, [R112] ;  /* 0x000000007070783b */ /* 0x000ee20000000200 */
[-C--:B0-----:R-:W-:Y:S08]  /*0980*/  HMMA.16816.F32 R144, R124, R148.reuse, R144 ;  /* 0x000000947c90723c */ /* 0x081ff00000001890 */
[-C--:B-1----:R-:W-:Y:S08]  /*0990*/  HMMA.16816.F32 R48, R120, R148.reuse, R48 ;  /* 0x000000947830723c */ /* 0x082ff00000001830 */
[-C--:B--2---:R-:W-:Y:S08]  /*09a0*/  HMMA.16816.F32 R32, R116, R148.reuse, R32 ;  /* 0x000000947420723c */ /* 0x084ff00000001820 */
[----:B---3--:R-:W-:Y:S01]  /*09b0*/  HMMA.16816.F32 R56, R112, R148, R56 ;  /* 0x000000947038723c */ /* 0x008fe20000001838 */
[----:B------:R-:W-:-:S07]  /*09c0*/  VIADD R148, R162, 0x20 ;  /* 0x00000020a2947836 */ /* 0x000fce0000000000 */
[-C--:B------:R-:W-:Y:S08]  /*09d0*/  HMMA.16816.F32 R140, R124, R150.reuse, R140 ;  /* 0x000000967c8c723c */ /* 0x080ff0000000188c */
[-C--:B------:R-:W-:Y:S08]  /*09e0*/  HMMA.16816.F32 R44, R120, R150.reuse, R44 ;  /* 0x00000096782c723c */ /* 0x080ff0000000182c */
[-C--:B------:R-:W-:Y:S08]  /*09f0*/  HMMA.16816.F32 R28, R116, R150.reuse, R28 ;  /* 0x00000096741c723c */ /* 0x080ff0000000181c */
[----:B------:R-:W-:Y:S01]  /*0a00*/  HMMA.16816.F32 R16, R112, R150, R16 ;  /* 0x000000967010723c */ /* 0x000fe20000001810 */
[----:B------:R-:W-:-:S06]  /*0a10*/  IMAD.U32 R150, R161, 0x2, R148 ;  /* 0x00000002a1967824 */ /* 0x000fcc00078e0094 */
[----:B------:R-:W0:Y:S02]  /*0a20*/  LDSM.16.MT88.4 R148, [R150] ;  /* 0x000000009694783b */ /* 0x000e240000004200 */
[-C--:B0-----:R-:W-:Y:S08]  /*0a30*/  HMMA.16816.F32 R136, R124, R148.reuse, R136 ;  /* 0x000000947c88723c */ /* 0x081ff00000001888 */
[-C--:B------:R-:W-:Y:S08]  /*0a40*/  HMMA.16816.F32 R40, R120, R148.reuse, R40 ;  /* 0x000000947828723c */ /* 0x080ff00000001828 */
[-C--:B------:R-:W-:Y:S08]  /*0a50*/  HMMA.16816.F32 R24, R116, R148.reuse, R24 ;  /* 0x000000947418723c */ /* 0x080ff00000001818 */
[----:B------:R-:W-:Y:S01]  /*0a60*/  HMMA.16816.F32 R12, R112, R148, R12 ;  /* 0x00000094700c723c */ /* 0x000fe2000000180c */
[----:B------:R-:W-:-:S04]  /*0a70*/  VIADD R148, R162, 0x40 ;  /* 0x00000040a2947836 */ /* 0x000fc80000000000 */
[----:B------:R-:W-:-:S03]  /*0a80*/  IMAD.U32 R149, R161, 0x2, R148 ;  /* 0x00000002a1957824 */ /* 0x000fc600078e0094 */
[-C--:B------:R-:W-:Y:S08]  /*0a90*/  HMMA.16816.F32 R132, R124, R150.reuse, R132 ;  /* 0x000000967c84723c */ /* 0x080ff00000001884 */
[-C--:B------:R-:W-:Y:S08]  /*0aa0*/  HMMA.16816.F32 R36, R120, R150.reuse, R36 ;  /* 0x000000967824723c */ /* 0x080ff00000001824 */
[-C--:B------:R-:W-:Y:S08]  /*0ab0*/  HMMA.16816.F32 R20, R116, R150.reuse, R20 ;  /* 0x000000967414723c */ /* 0x080ff00000001814 */
[----:B------:R-:W-:Y:S01]  /*0ac0*/  HMMA.16816.F32 R8, R112, R150, R8 ;  /* 0x000000967008723c */ /* 0x000fe20000001808 */
[----:B------:R-:W0:Y:S07]  /*0ad0*/  LDSM.16.MT88.4 R148, [R149] ;  /* 0x000000009594783b */ /* 0x000e2e0000004200 */
        /* <DEDUP_REMOVED lines=11> */
[C---:B0-----:R-:W-:Y:S08]  /*0b90*/  HMMA.16816.F32 R96, R116.reuse, R148, R96 ;  /* 0x000000947460723c */ /* 0x041ff00000001860 */
[----:B------:R-:W-:Y:S01]  /*0ba0*/  HMMA.16816.F32 R100, R116, R150, R100 ;  /* 0x000000967464723c */ /* 0x000fe20000001864 */
[----:B------:R-:W-:-:S02]  /*0bb0*/  VIADD R116, R162, 0x2120 ;  /* 0x00002120a2747836 */ /* 0x000fc40000000000 */
[----:B------:R-:W-:-:S05]  /*0bc0*/  VIADD R118, R162, 0x2140 ;  /* 0x00002140a2767836 */ /* 0x000fca0000000000 */
[----:B------:R-:W-:Y:S01]  /*0bd0*/  HMMA.16816.F32 R104, R112, R148, R104 ;  /* 0x000000947068723c */ /* 0x000fe20000001868 */
[----:B------:R-:W-:-:S07]  /*0be0*/  IMAD.U32 R116, R161, 0x2, R116 ;  /* 0x00000002a1747824 */ /* 0x000fce00078e0074 */
[----:B------:R-:W-:Y:S01]  /*0bf0*/  HMMA.16816.F32 R108, R112, R150, R108 ;  /* 0x00000096706c723c */ /* 0x000fe2000000186c */
[----:B------:R-:W-:Y:S02]  /*0c00*/  VIADD R114, R162, 0x2100 ;  /* 0x00002100a2727836 */ /* 0x000fe40000000000 */
[----:B------:R-:W-:Y:S02]  /*0c10*/  VIADD R112, R160, 0x20 ;  /* 0x00000020a0707836 */ /* 0x000fe40000000000 */
[----:B------:R-:W-:Y:S02]  /*0c20*/  VIADD R162, R162, 0x2160 ;  /* 0x00002160a2a27836 */ /* 0x000fe40000000000 */
[C---:B------:R-:W-:Y:S01]  /*0c30*/  IMAD.U32 R114, R161.reuse, 0x2, R114 ;  /* 0x00000002a1727824 */ /* 0x040fe200078e0072 */
[C---:B------:R-:W-:Y:S08]  /*0c40*/  HMMA.16816.F32 R60, R124.reuse, R148, R60 ;  /* 0x000000947c3c723c */ /* 0x040ff0000000183c */
[----:B------:R-:W-:Y:S01]  /*0c50*/  HMMA.16816.F32 R52, R124, R150, R52 ;  /* 0x000000967c34723c */ /* 0x000fe20000001834 */
[----:B------:R-:W-:-:S06]  /*0c60*/  IMAD.U32 R124, R161, 0x2, R162 ;  /* 0x00000002a17c7824 */ /* 0x000fcc00078e00a2 */
[----:B------:R-:W-:Y:S01]  /*0c70*/  LDSM.16.MT88.4 R124, [R124] ;  /* 0x000000007c7c783b */ /* 0x000fe20000004200 */
[C---:B------:R-:W-:Y:S01]  /*0c80*/  HMMA.16816.F32 R88, R120.reuse, R148, R88 ;  /* 0x000000947858723c */ /* 0x040fe20000001858 */
[----:B------:R-:W-:Y:S02]  /*0c90*/  IMAD.U32 R148, R159, 0x2, R112 ;  /* 0x000000029f947824 */ /* 0x000fe400078e0070 */
[----:B------:R-:W-:Y:S05]  /*0ca0*/  LDSM.16.MT88.4 R112, [R114] ;  /* 0x000000007270783b */ /* 0x000fea0000004200 */
[----:B------:R-:W-:Y:S01]  /*0cb0*/  HMMA.16816.F32 R92, R120, R150, R92 ;  /* 0x00000096785c723c */ /* 0x000fe2000000185c */
[----:B------:R-:W-:Y:S01]  /*0cc0*/  IMAD.U32 R120, R161, 0x2, R118 ;  /* 0x00000002a1787824 */ /* 0x000fe200078e0076 */
[----:B------:R-:W0:Y:S04]  /*0cd0*/  LDSM.16.M88.4 R148, [R148] ;  /* 0x000000009494783b */ /* 0x000e280000000200 */
[----:B------:R-:W1:Y:S04]  /*0ce0*/  LDSM.16.MT88.4 R116, [R116] ;  /* 0x000000007474783b */ /* 0x000e680000004200 */
[----:B------:R-:W2:Y:S01]  /*0cf0*/  LDSM.16.MT88.4 R120, [R120] ;  /* 0x000000007878783b */ /* 0x000ea20000004200 */
[C---:B0-----:R-:W-:Y:S08]  /*0d00*/  HMMA.16816.F32 R144, R148.reuse, R112, R144 ;  /* 0x000000709490723c */ /* 0x041ff00000001890 */
[C---:B------:R-:W-:Y:S08]  /*0d10*/  HMMA.16816.F32 R140, R148.reuse, R114, R140 ;  /* 0x00000072948c723c */ /* 0x040ff0000000188c */
[C---:B-1----:R-:W-:Y:S08]  /*0d20*/  HMMA.16816.F32 R136, R148.reuse, R116, R136 ;  /* 0x000000749488723c */ /* 0x042ff00000001888 */
[C---:B------:R-:W-:Y:S08]  /*0d30*/  HMMA.16816.F32 R132, R148.reuse, R118, R132 ;  /* 0x000000769484723c */ /* 0x040ff00000001884 */
[C---:B--2---:R-:W-:Y:S08]  /*0d40*/  HMMA.16816.F32 R128, R148.reuse, R120, R128 ;  /* 0x000000789480723c */ /* 0x044ff00000001880 */
[C---:B------:R-:W-:Y:S08]  /*0d50*/  HMMA.16816.F32 R4, R148.reuse, R122, R4 ;  /* 0x0000007a9404723c */ /* 0x040ff00000001804 */
[C---:B------:R-:W-:Y:S08]  /*0d60*/  HMMA.16816.F32 R60, R148.reuse, R124, R60 ;  /* 0x0000007c943c723c */ /* 0x040ff0000000183c */
[----:B------:R-:W-:Y:S01]  /*0d70*/  HMMA.16816.F32 R52, R148, R126, R52 ;  /* 0x0000007e9434723c */ /* 0x000fe20000001834 */
[----:B------:R-:W-:-:S04]  /*0d80*/  VIADD R148, R160, 0x520 ;  /* 0x00000520a0947836 */ /* 0x000fc80000000000 */
[----:B------:R-:W-:-:S06]  /*0d90*/  IMAD.U32 R149, R159, 0x2, R148 ;  /* 0x000000029f957824 */ /* 0x000fcc00078e0094 */
[----:B------:R-:W0:Y:S02]  /*0da0*/  LDSM.16.M88.4 R148, [R149] ;  /* 0x000000009594783b */ /* 0x000e240000000200 */
[C---:B0-----:R-:W-:Y:S08]  /*0db0*/  HMMA.16816.F32 R48, R148.reuse, R112, R48 ;  /* 0x000000709430723c */ /* 0x041ff00000001830 */
[C---:B------:R-:W-:Y:S08]  /*0dc0*/  HMMA.16816.F32 R44, R148.reuse, R114, R44 ;  /* 0x00000072942c723c */ /* 0x040ff0000000182c */
[C---:B------:R-:W-:Y:S08]  /*0dd0*/  HMMA.16816.F32 R40, R148.reuse, R116, R40 ;  /* 0x000000749428723c */ /* 0x040ff00000001828 */
[C---:B------:R-:W-:Y:S08]  /*0de0*/  HMMA.16816.F32 R36, R148.reuse, R118, R36 ;  /* 0x000000769424723c */ /* 0x040ff00000001824 */
[C---:B------:R-:W-:Y:S08]  /*0df0*/  HMMA.16816.F32 R64, R148.reuse, R120, R64 ;  /* 0x000000789440723c */ /* 0x040ff00000001840 */
[C---:B------:R-:W-:Y:S08]  /*0e00*/  HMMA.16816.F32 R76, R148.reuse, R122, R76 ;  /* 0x0000007a944c723c */ /* 0x040ff0000000184c */
[C---:B------:R-:W-:Y:S08]  /*0e10*/  HMMA.16816.F32 R88, R148.reuse, R124, R88 ;  /* 0x0000007c9458723c */ /* 0x040ff00000001858 */
[----:B------:R-:W-:Y:S01]  /*0e20*/  HMMA.16816.F32 R92, R148, R126, R92 ;  /* 0x0000007e945c723c */ /* 0x000fe2000000185c */
[----:B------:R-:W-:-:S04]  /*0e30*/  VIADD R148, R160, 0xa20 ;  /* 0x00000a20a0947836 */ /* 0x000fc80000000000 */
[----:B------:R-:W-:-:S05]  /*0e40*/  IMAD.U32 R161, R159, 0x2, R148 ;  /* 0x000000029fa17824 */ /* 0x000fca00078e0094 */
[----:B------:R-:W0:Y:S01]  /*0e50*/  LDSM.16.M88.4 R148, [R161] ;  /* 0x00000000a194783b */ /* 0x000e220000000200 */
[----:B------:R-:W-:-:S04]  /*0e60*/  VIADD R160, R160, 0xf20 ;  /* 0x00000f20a0a07836 */ /* 0x000fc80000000000 */
[----:B------:R-:W-:Y:S01]  /*0e70*/  IMAD.U32 R159, R159, 0x2, R160 ;  /* 0x000000029f9f7824 */ /* 0x000fe200078e00a0 */
        /* <DEDUP_REMOVED lines=8> */
[----:B------:R-:W0:Y:S01]  /*0f00*/  LDSM.16.M88.4 R148, [R159] ;  /* 0x000000009f94783b */ /* 0x000e220000000200 */
[----:B------:R-:W-:-:S04]  /*0f10*/  UIADD3 UR4, UPT, UPT, UR4, 0x20, URZ ;  /* 0x0000002004047890 */ /* 0x000fc8000fffe0ff */
[----:B------:R-:W-:Y:S01]  /*0f20*/  UISETP.GE.AND UP0, UPT, UR4, UR5, UPT ;  /* 0x000000050400728c */ /* 0x000fe2000bf06270 */
[----:B------:R-:W-:Y:S01]  /*0f30*/  IADD3 R3, P0, PT, R3, 0x40, RZ ;  /* 0x0000004003037810 */ /* 0x000fe20007f1e0ff */
[----:B------:R-:W-:Y:S02]  /*0f40*/  VIADD R156, R156, 0x20 ;  /* 0x000000209c9c7836 */ /* 0x000fe40000000000 */
[----:B------:R-:W-:Y:S02]  /*0f50*/  IMAD R155, R0, 0x20, R155 ;  /* 0x00000020009b7824 */ /* 0x000fe400078e029b */
[----:B------:R-:W-:Y:S01]  /*0f60*/  IMAD.X R2, RZ, RZ, R2, P0 ;  /* 0x000000ffff027224 */ /* 0x000fe200000e0602 */
        /* <DEDUP_REMOVED lines=8> */
[----:B------:R-:W-:Y:S06]  /*0ff0*/  BAR.SYNC.DEFER_BLOCKING 0x0 ;  /* 0x0000000000007b1d */ /* 0x000fec0000010000 */
[----:B------:R-:W-:-:S13]  /*1000*/  BRA.U !UP0, `(.L_x_1) ;  /* 0xfffffff508687547 */ /* 0x000fda000b83ffff */
.L_x_0:
[----:B------:R-:W1:Y:S01]  /*1010*/  S2R R112, SR_LANEID ;  /* 0x0000000000707919 */ /* 0x000e620000000000 */
[----:B------:R-:W2:Y:S01]  /*1020*/  LDC R116, c[0x0][0x39c] ;  /* 0x0000e700ff747b82 */ /* 0x000ea20000000800 */
[C---:B------:R-:W-:Y:S01]  /*1030*/  IMAD.SHL.U32 R0, R152.reuse, 0x2, RZ ;  /* 0x0000000298007824 */ /* 0x040fe200078e00ff */
[----:B------:R-:W-:-:S04]  /*1040*/  LOP3.LUT R113, R152, 0x3c0, RZ, 0xc0, !PT ;  /* 0x000003c098717812 */ /* 0x000fc800078ec0ff */
[----:B------:R-:W-:Y:S01]  /*1050*/  LOP3.LUT R0, R0, 0x40, RZ, 0xc0, !PT ;  /* 0x0000004000007812 */ /* 0x000fe200078ec0ff */
[----:B------:R-:W-:Y:S01]  /*1060*/  IMAD R113, R154, 0x100, R113 ;  /* 0x000001009a717824 */ /* 0x000fe200078e0271 */
[----:B------:R-:W3:Y:S03]  /*1070*/  LDC.64 R2, c[0x0][0x390] ;  /* 0x0000e400ff027b82 */ /* 0x000ee60000000a00 */
[----:B------:R-:W-:Y:S01]  /*1080*/  IMAD R0, R153, 0x80, R0 ;  /* 0x0000008099007824 */ /* 0x000fe200078e0200 */
[----:B--2---:R-:W-:-:S03]  /*1090*/  SHF.R.U32.HI R125, RZ, 0x1, R116 ;  /* 0x00000001ff7d7819 */ /* 0x004fc60000011674 */
[----:B------:R-:W-:Y:S02]  /*10a0*/  IMAD R117, R0, R116, R113 ;  /* 0x0000007400757224 */ /* 0x000fe400078e0271 */
[----:B------:R-:W-:Y:S02]  /*10b0*/  IMAD.MOV.U32 R113, RZ, RZ, RZ ;  /* 0x000000ffff717224 */ /* 0x000fe400078e00ff */
[----:B------:R-:W-:Y:S01]  /*10c0*/  IMAD R119, R116, 0x20, R117 ;  /* 0x0000002074777824 */ /* 0x000fe200078e0275 */
[----:B-1----:R-:W-:Y:S02]  /*10d0*/  SHF.R.U32.HI R115, RZ, 0x2, R112 ;  /* 0x00000002ff737819 */ /* 0x002fe40000011670 */
[----:B------:R-:W-:Y:S01]  /*10e0*/  LOP3.LUT R112, R112, 0x3, RZ, 0xc0, !PT ;  /* 0x0000000370707812 */ /* 0x000fe200078ec0ff */
[----:B------:R-:W-:Y:S02]  /*10f0*/  IMAD R121, R116, 0x10, R119 ;  /* 0x0000001074797824 */ /* 0x000fe400078e0277 */
[----:B---3--:R-:W-:-:S04]  /*1100*/  IMAD.WIDE R118, R119, 0x4, R2 ;  /* 0x0000000477767825 */ /* 0x008fc800078e0202 */
[----:B------:R-:W-:-:S04]  /*1110*/  IMAD.WIDE.U32 R114, R115, R125, R112 ;  /* 0x0000007d73727225 */ /* 0x000fc800078e0070 */
[----:B------:R-:W-:Y:S01]  /*1120*/  IMAD.WIDE R112, R117, 0x4, R2 ;  /* 0x0000000475707825 */ /* 0x000fe200078e0202 */
[----:B------:R-:W-:-:S03]  /*1130*/  LEA R118, P1, R114, R118, 0x3 ;  /* 0x0000007672767211 */ /* 0x000fc600078218ff */
[----:B------:R-:W-:Y:S01]  /*1140*/  IMAD R117, R116, 0x10, R117 ;  /* 0x0000001074757824 */ /* 0x000fe200078e0275 */
[C---:B------:R-:W-:Y:S01]  /*1150*/  LEA R112, P0, R114.reuse, R112, 0x3 ;  /* 0x0000007072707211 */ /* 0x040fe200078018ff */
[----:B------:R-:W-:Y:S01]  /*1160*/  IMAD.WIDE R120, R121, 0x4, R2 ;  /* 0x0000000479787825 */ /* 0x000fe200078e0202 */
[C-C-:B------:R-:W-:Y:S02]  /*1170*/  LEA.HI.X R119, R114.reuse, R119, R115.reuse, 0x3, P1 ;  /* 0x0000007772777211 */ /* 0x140fe400008f1c73 */
[C---:B------:R-:W-:Y:S01]  /*1180*/  LEA.HI.X R113, R114.reuse, R113, R115, 0x3, P0 ;  /* 0x0000007172717211 */ /* 0x040fe200000f1c73 */
[----:B------:R-:W-:Y:S01]  /*1190*/  IMAD.WIDE R116, R117, 0x4, R2 ;  /* 0x0000000475747825 */ /* 0x000fe200078e0202 */
[----:B------:R-:W-:-:S03]  /*11a0*/  LEA R122, P2, R114, R120, 0x3 ;  /* 0x00000078727a7211 */ /* 0x000fc600078418ff */
[C---:B------:R-:W-:Y:S01]  /*11b0*/  IMAD.WIDE.U32 R2, R125.reuse, 0x40, R112 ;  /* 0x000000407d027825 */ /* 0x040fe200078e0070 */
[----:B0-----:R-:W-:Y:S01]  /*11c0*/  STG.E.64 desc[UR6][R112.64], R144 ;  /* 0x0000009070007986 */ /* 0x001fe2000c101b06 */
[C---:B------:R-:W-:Y:S02]  /*11d0*/  LEA R116, P0, R114.reuse, R116, 0x3 ;  /* 0x0000007472747211 */ /* 0x040fe400078018ff */
[C-C-:B------:R-:W-:Y:S01]  /*11e0*/  LEA.HI.X R123, R114.reuse, R121, R115.reuse, 0x3, P2 ;  /* 0x00000079727b7211 */ /* 0x140fe200010f1c73 */
[----:B------:R-:W-:Y:S01]  /*11f0*/  STG.E.64 desc[UR6][R2.64], R146 ;  /* 0x0000009202007986 */ /* 0x000fe2000c101b06 */
[----:B------:R-:W-:Y:S01]  /*1200*/  LEA.HI.X R117, R114, R117, R115, 0x3, P0 ;  /* 0x0000007572757211 */ /* 0x000fe200000f1c73 */
[C---:B------:R-:W-:Y:S02]  /*1210*/  IMAD.WIDE.U32 R120, R125.reuse, 0x40, R118 ;  /* 0x000000407d787825 */ /* 0x040fe400078e0076 */
[----:B------:R-:W-:Y:S02]  /*1220*/  STG.E.64 desc[UR6][R112.64+0x20], R140 ;  /* 0x0000208c70007986 */ /* 0x000fe4000c101b06 */
[----:B------:R-:W-:-:S02]  /*1230*/  IMAD.WIDE.U32 R114, R125, 0x40, R116 ;  /* 0x000000407d727825 */ /* 0x000fc400078e0074 */
[----:B------:R-:W-:Y:S02]  /*1240*/  STG.E.64 desc[UR6][R2.64+0x20], R142 ;  /* 0x0000208e02007986 */ /* 0x000fe4000c101b06 */
[----:B------:R-:W-:Y:S02]  /*1250*/  IMAD.WIDE.U32 R124, R125, 0x40, R122 ;  /* 0x000000407d7c7825 */ /* 0x000fe400078e007a */
[----:B------:R-:W-:Y:S04]  /*1260*/  STG.E.64 desc[UR6][R112.64+0x40], R136 ;  /* 0x0000408870007986 */ /* 0x000fe8000c101b06 */
        /* <DEDUP_REMOVED lines=58> */
[----:B------:R-:W-:Y:S01]  /*1610*/  STG.E.64 desc[UR6][R124.64+0xe0], R110 ;  /* 0x0000e06e7c007986 */ /* 0x000fe2000c101b06 */
[----:B------:R-:W-:Y:S05]  /*1620*/  EXIT ;  /* 0x000000000000794d */ /* 0x000fea0003800000 */
.L_x_2:
[----:B------:R-:W-:-:S00]  /*1630*/  BRA `(.L_x_2) ;  /* 0xfffffffc00fc7947 */ /* 0x000fc0000383ffff */
[----:B------:R-:W-:-:S00]  /*1640*/  NOP ;  /* 0x0000000000007918 */ /* 0x000fc00000000000 */
        /* <DEDUP_REMOVED lines=11> */
.L_x_8:


//--------------------- .text._Z18matmul_tensor_corePK6__halfS1_Pfiiiff --------------------------
	.section	.text._Z18matmul_tensor_corePK6__halfS1_Pfiiiff,"ax",@progbits
	.align	128
        .global         _Z18matmul_tensor_corePK6__halfS1_Pfiiiff
        .type           _Z18matmul_tensor_corePK6__halfS1_Pfiiiff,@function
        .size           _Z18matmul_tensor_corePK6__halfS1_Pfiiiff,(.L_x_9 - _Z18matmul_tensor_corePK6__halfS1_Pfiiiff)
        .other          _Z18matmul_tensor_corePK6__halfS1_Pfiiiff,@"STO_CUDA_ENTRY STV_DEFAULT"
_Z18matmul_tensor_corePK6__halfS1_Pfiiiff:
.text._Z18matmul_tensor_corePK6__halfS1_Pfiiiff:
[----:B------:R-:W-:Y:S08]  /*0000*/  LDC R1, c[0x0][0x37c] ;  /* 0x0000df00ff017b82 */ /* 0x000ff00000000800 */
[----:B------:R-:W0:Y:S01]  /*0010*/  LDC R0, c[0x0][0x3a0] ;  /* 0x0000e800ff007b82 */ /* 0x000e220000000800 */
[----:B------:R-:W1:Y:S01]  /*0020*/  S2R R22, SR_CTAID.X ;  /* 0x0000000000167919 */ /* 0x000e620000002500 */
[----:B------:R-:W1:Y:S01]  /*0030*/  LDCU UR4, c[0x0][0x360] ;  /* 0x00006c00ff0477ac */ /* 0x000e620008000800 */
[----:B------:R-:W-:-:S02]  /*0040*/  CS2R R8, SRZ ;  /* 0x0000000000087805 */ /* 0x000fc4000001ff00 */
[----:B------:R-:W-:Y:S01]  /*0050*/  CS2R R10, SRZ ;  /* 0x00000000000a7805 */ /* 0x000fe2000001ff00 */
[----:B------:R-:W1:Y:S01]  /*0060*/  S2R R3, SR_TID.X ;  /* 0x0000000000037919 */ /* 0x000e620000002100 */
[----:B------:R-:W2:Y:S01]  /*0070*/  LDCU UR5, c[0x0][0x364] ;  /* 0x00006c80ff0577ac */ /* 0x000ea20008000800 */
[----:B------:R-:W-:Y:S02]  /*0080*/  CS2R R12, SRZ ;  /* 0x00000000000c7805 */ /* 0x000fe4000001ff00 */
[----:B------:R-:W-:Y:S01]  /*0090*/  CS2R R14, SRZ ;  /* 0x00000000000e7805 */ /* 0x000fe2000001ff00 */
[----:B------:R-:W2:Y:S01]  /*00a0*/  S2R R20, SR_CTAID.Y ;  /* 0x0000000000147919 */ /* 0x000ea20000002600 */
[----:B------:R-:W3:Y:S01]  /*00b0*/  LDCU.64 UR6, c[0x0][0x358] ;  /* 0x00006b00ff0677ac */ /* 0x000ee20008000a00 */
[----:B------:R-:W2:Y:S01]  /*00c0*/  S2R R5, SR_TID.Y ;  /* 0x0000000000057919 */ /* 0x000ea20000002200 */
[----:B0-----:R-:W-:Y:S01]  /*00d0*/  ISETP.GE.AND P0, PT, R0, 0x1, PT ;  /* 0x000000010000780c */ /* 0x001fe20003f06270 */
[----:B-1----:R-:W-:-:S05]  /*00e0*/  IMAD R22, R22, UR4, R3 ;  /* 0x0000000416167c24 */ /* 0x002fca000f8e0203 */
[----:B------:R-:W-:Y:S01]  /*00f0*/  SHF.R.U32.HI R22, RZ, 0x5, R22 ;  /* 0x00000005ff167819 */ /* 0x000fe20000011616 */
[----:B--2---:R-:W-:-:S06]  /*0100*/  IMAD R20, R20, UR5, R5 ;  /* 0x0000000514147c24 */ /* 0x004fcc000f8e0205 */
[----:B---3--:R-:W-:Y:S05]  /*0110*/  @!P0 BRA `(.L_x_3) ;  /* 0x0000000800948947 */ /* 0x008fea0003800000 */
[----:B------:R-:W0:Y:S01]  /*0120*/  LDCU UR5, c[0x0][0x398] ;  /* 0x00007300ff0577ac */ /* 0x000e220008000800 */
[C---:B------:R-:W-:Y:S01]  /*0130*/  ISETP.GE.U32.AND P0, PT, R0.reuse, 0x31, PT ;  /* 0x000000310000780c */ /* 0x040fe20003f06070 */
[----:B------:R-:W-:Y:S01]  /*0140*/  VIADD R3, R0, 0xffffffff ;  /* 0xffffffff00037836 */ /* 0x000fe20000000000 */
[----:B------:R-:W-:Y:S01]  /*0150*/  CS2R R14, SRZ ;  /* 0x00000000000e7805 */ /* 0x000fe2000001ff00 */
[----:B------:R-:W-:Y:S01]  /*0160*/  UMOV UR4, URZ ;  /* 0x000000ff00047c82 */ /* 0x000fe20008000000 */
[----:B------:R-:W-:Y:S01]  /*0170*/  IMAD.SHL.U32 R31, R20, 0x10, RZ ;  /* 0x00000010141f7824 */ /* 0x000fe200078e00ff */
[----:B------:R-:W-:Y:S02]  /*0180*/  CS2R R12, SRZ ;  /* 0x00000000000c7805 */ /* 0x000fe4000001ff00 */
[----:B------:R-:W-:Y:S02]  /*0190*/  CS2R R10, SRZ ;  /* 0x00000000000a7805 */ /* 0x000fe4000001ff00 */
[----:B------:R-:W-:-:S02]  /*01a0*/  CS2R R8, SRZ ;  /* 0x0000000000087805 */ /* 0x000fc4000001ff00 */
[----:B------:R-:W-:Y:S01]  /*01b0*/  LEA.HI R16, R3, 0x1, RZ, 0x1c ;  /* 0x0000000103107811 */ /* 0x000fe200078fe0ff */
[----:B0-----:R-:W-:-:S05]  /*01c0*/  IMAD R2, R22, UR5, RZ ;  /* 0x0000000516027c24 */ /* 0x001fca000f8e02ff */
[----:B------:R-:W-:Y:S01]  /*01d0*/  SHF.L.U32 R17, R2, 0x4, RZ ;  /* 0x0000000402117819 */ /* 0x000fe200000006ff */
[----:B------:R-:W-:Y:S06]  /*01e0*/  @!P0 BRA `(.L_x_4) ;  /* 0x0000000400a48947 */ /* 0x000fec0003800000 */
[----:B------:R-:W0:Y:S01]  /*01f0*/  S2R R3, SR_LANEID ;  /* 0x0000000000037919 */ /* 0x000e220000000000 */
[----:B------:R-:W1:Y:S01]  /*0200*/  LDC.64 R32, c[0x0][0x380] ;  /* 0x0000e000ff207b82 */ /* 0x000e620000000a00 */
[----:B------:R-:W-:Y:S01]  /*0210*/  IMAD.MOV.U32 R7, RZ, RZ, RZ ;  /* 0x000000ffff077224 */ /* 0x000fe200078e00ff */
[----:B------:R-:W-:Y:S01]  /*0220*/  LOP3.LUT R16, R16, 0x1ffffffc, RZ, 0xc0, !PT ;  /* 0x1ffffffc10107812 */ /* 0x000fe200078ec0ff */
[----:B------:R-:W-:Y:S01]  /*0230*/  IMAD.MOV.U32 R15, RZ, RZ, RZ ;  /* 0x000000ffff0f7224 */ /* 0x000fe200078e00ff */
[C---:B------:R-:W-:Y:S01]  /*0240*/  LEA R21, R0.reuse, R31, 0x4 ;  /* 0x0000001f00157211 */ /* 0x040fe200078e20ff */
[C-C-:B------:R-:W-:Y:S01]  /*0250*/  IMAD R27, R0.reuse, 0x20, R31.reuse ;  /* 0x00000020001b7824 */ /* 0x140fe200078e021f */
[----:B------:R-:W-:Y:S01]  /*0260*/  UMOV UR4, URZ ;  /* 0x000000ff00047c82 */ /* 0x000fe20008000000 */
[----:B------:R-:W-:Y:S02]  /*0270*/  IMAD R23, R0, 0x30, R31 ;  /* 0x0000003000177824 */ /* 0x000fe400078e021f */
[----:B-1----:R-:W-:-:S03]  /*0280*/  IMAD.WIDE R4, R17, 0x2, R32 ;  /* 0x0000000211047825 */ /* 0x002fc600078e0220 */
[----:B------:R-:W-:Y:S02]  /*0290*/  IADD3 R2, P0, PT, R4, 0x40, RZ ;  /* 0x0000004004027810 */ /* 0x000fe40007f1e0ff */
[----:B0-----:R-:W-:Y:S02]  /*02a0*/  LOP3.LUT R6, R3, 0x3, RZ, 0xc0, !PT ;  /* 0x0000000303067812 */ /* 0x001fe400078ec0ff */
[----:B------:R-:W-:Y:S01]  /*02b0*/  SHF.R.U32.HI R3, RZ, 0x2, R3 ;  /* 0x00000002ff037819 */ /* 0x000fe20000011603 */
[----:B------:R-:W-:-:S04]  /*02c0*/  IMAD.X R4, RZ, RZ, R5, P0 ;  /* 0x000000ffff047224 */ /* 0x000fc800000e0605 */
[----:B------:R-:W-:-:S05]  /*02d0*/  IMAD.WIDE.U32 R6, R3, 0x8, R6 ;  /* 0x0000000803067825 */ /* 0x000fca00078e0006 */
[C---:B------:R-:W-:Y:S02]  /*02e0*/  SHF.L.U64.HI R3, R6.reuse, 0x2, R7 ;  /* 0x0000000206037819 */ /* 0x040fe40000010207 */
[----:B------:R-:W-:Y:S01]  /*02f0*/  SHF.L.U32 R5, R6, 0x2, RZ ;  /* 0x0000000206057819 */ /* 0x000fe200000006ff */
[----:B------:R-:W-:Y:S01]  /*0300*/  IMAD.MOV.U32 R6, RZ, RZ, R17 ;  /* 0x000000ffff067224 */ /* 0x000fe200078e0011 */
[----:B------:R-:W-:-:S07]  /*0310*/  IADD3 R7, PT, PT, -R16, RZ, RZ ;  /* 0x000000ff10077210 */ /* 0x000fce0007ffe1ff */
.L_x_5:
[----:B------:R-:W0:Y:S01]  /*0320*/  LDC.64 R34, c[0x0][0x388] ;  /* 0x0000e200ff227b82 */ /* 0x000e220000000a00 */
[----:B------:R-:W-:-:S04]  /*0330*/  IMAD.WIDE R16, R6, 0x2, R32 ;  /* 0x0000000206107825 */ /* 0x000fc800078e0220 */
[----:B0-----:R-:W-:-:S03]  /*0340*/  IMAD.WIDE.U32 R18, R31, 0x2, R34 ;  /* 0x000000021f127825 */ /* 0x001fc600078e0022 */
[----:B------:R-:W-:-:S05]  /*0350*/  IADD3 R36, P0, PT, R18, R5, RZ ;  /* 0x0000000512247210 */ /* 0x000fca0007f1e0ff */
[----:B------:R-:W-:Y:S01]  /*0360*/  IMAD.X R37, R19, 0x1, R3, P0 ;  /* 0x0000000113257824 */ /* 0x000fe200000e0603 */
[----:B------:R-:W-:-:S04]  /*0370*/  IADD3 R24, P0, PT, R16, R5, RZ ;  /* 0x0000000510187210 */ /* 0x000fc80007f1e0ff */
[----:B------:R-:W2:Y:S04]  /*0380*/  LDG.E R30, desc[UR6][R36.64] ;  /* 0x00000006241e7981 */ /* 0x000ea8000c1e1900 */
[----:B------:R-:W3:Y:S01]  /*0390*/  LDG.E R26, desc[UR6][R36.64+0x100] ;  /* 0x00010006241a7981 */ /* 0x000ee2000c1e1900 */
[----:B------:R-:W-:-:S05]  /*03a0*/  IADD3.X R25, PT, PT, R17, R3, RZ, P0, !PT ;  /* 0x0000000311197210 */ /* 0x000fca00007fe4ff */
[----:B------:R-:W4:Y:S04]  /*03b0*/  LDG.E R16, desc[UR6][R24.64] ;  /* 0x0000000618107981 */ /* 0x000f28000c1e1900 */
[----:B------:R-:W4:Y:S04]  /*03c0*/  LDG.E R17, desc[UR6][R24.64+0x100] ;  /* 0x0001000618117981 */ /* 0x000f28000c1e1900 */
[----:B------:R-:W4:Y:S04]  /*03d0*/  LDG.E R18, desc[UR6][R24.64+0x10] ;  /* 0x0000100618127981 */ /* 0x000f28000c1e1900 */
[----:B------:R-:W4:Y:S04]  /*03e0*/  LDG.E R19, desc[UR6][R24.64+0x110] ;  /* 0x0001100618137981 */ /* 0x000f28000c1e1900 */
[----:B------:R-:W5:Y:S04]  /*03f0*/  LDG.E R24, desc[UR6][R36.64+0x10] ;  /* 0x0000100624187981 */ /* 0x000f68000c1e1900 */
[----:B------:R-:W5:Y:S04]  /*0400*/  LDG.E R25, desc[UR6][R36.64+0x110] ;  /* 0x0001100624197981 */ /* 0x000f68000c1e1900 */
[----:B--2---:R-:W-:Y:S04]  /*0410*/  MOVM.16.MT88 R28, R30 ;  /* 0x000000001e1c723a */ /* 0x004fe80000000000 */
[----:B---3--:R-:W4:Y:S02]  /*0420*/  MOVM.16.MT88 R29, R26 ;  /* 0x000000001a1d723a */ /* 0x008f240000000000 */
[----:B----4-:R-:W-:Y:S01]  /*0430*/  HMMA.16816.F32 R8, R16, R28, R8 ;  /* 0x0000001c1008723c */ /* 0x010fe20000001808 */
[----:B------:R-:W-:Y:S01]  /*0440*/  IMAD.WIDE.U32 R28, R21, 0x2, R34 ;  /* 0x00000002151c7825 */ /* 0x000fe200078e0022 */
[----:B-----5:R-:W-:Y:S02]  /*0450*/  MOVM.16.MT88 R24, R24 ;  /* 0x000000001818723a */ /* 0x020fe40000000000 */
[----:B------:R-:W-:-:S02]  /*0460*/  IADD3 R28, P0, PT, R28, R5, RZ ;  /* 0x000000051c1c7210 */ /* 0x000fc40007f1e0ff */
[----:B------:R-:W0:Y:S03]  /*0470*/  MOVM.16.MT88 R25, R25 ;  /* 0x000000001919723a */ /* 0x000e260000000000 */
[----:B------:R-:W-:-:S05]  /*0480*/  IMAD.X R29, R29, 0x1, R3, P0 ;  /* 0x000000011d1d7824 */ /* 0x000fca00000e0603 */
[----:B------:R-:W2:Y:S01]  /*0490*/  LDG.E R26, desc[UR6][R28.64] ;  /* 0x000000061c1a7981 */ /* 0x000ea2000c1e1900 */
[----:B0-----:R-:W-:Y:S03]  /*04a0*/  HMMA.16816.F32 R12, R16, R24, R12 ;  /* 0x00000018100c723c */ /* 0x001fe6000000180c */
[----:B------:R-:W3:Y:S01]  /*04b0*/  LDG.E R25, desc[UR6][R28.64+0x100] ;  /* 0x000100061c197981 */ /* 0x000ee2000c1e1900 */
[----:B------:R-:W-:-:S03]  /*04c0*/  IADD3 R36, P0, PT, R2, R5, RZ ;  /* 0x0000000502247210 */ /* 0x000fc60007f1e0ff */
[----:B------:R-:W4:Y:S01]  /*04d0*/  LDG.E R30, desc[UR6][R28.64+0x10] ;  /* 0x000010061c1e7981 */ /* 0x000f22000c1e1900 */
[----:B------:R-:W-:-:S05]  /*04e0*/  IADD3.X R37, PT, PT, R4, R3, RZ, P0, !PT ;  /* 0x0000000304257210 */ /* 0x000fca00007fe4ff */
[----:B------:R-:W5:Y:S04]  /*04f0*/  LDG.E R16, desc[UR6][R36.64+-0x20] ;  /* 0xffffe00624107981 */ /* 0x000f68000c1e1900 */
[----:B------:R-:W5:Y:S04]  /*0500*/  LDG.E R17, desc[UR6][R36.64+0xe0] ;  /* 0x0000e00624117981 */ /* 0x000f68000c1e1900 */
[----:B------:R-:W5:Y:S04]  /*0510*/  LDG.E R18, desc[UR6][R36.64+-0x10] ;  /* 0xfffff00624127981 */ /* 0x000f68000c1e1900 */
[----:B------:R-:W5:Y:S04]  /*0520*/  LDG.E R19, desc[UR6][R36.64+0xf0] ;  /* 0x0000f00624137981 */ /* 0x000f68000c1e1900 */
[----:B------:R-:W4:Y:S04]  /*0530*/  LDG.E R29, desc[UR6][R28.64+0x110] ;  /* 0x000110061c1d7981 */ /* 0x000f28000c1e1900 */
[----:B--2---:R-:W-:Y:S04]  /*0540*/  MOVM.16.MT88 R24, R26 ;  /* 0x000000001a18723a */ /* 0x004fe80000000000 */
[----:B---3--:R-:W5:Y:S02]  /*0550*/  MOVM.16.MT88 R25, R25 ;  /* 0x000000001919723a */ /* 0x008f640000000000 */
[C---:B-----5:R-:W-:Y:S02]  /*0560*/  HMMA.16816.F32 R8, R16.reuse, R24, R8 ;  /* 0x000000181008723c */ /* 0x060fe40000001808 */
[----:B----4-:R-:W-:Y:S04]  /*0570*/  MOVM.16.MT88 R24, R30 ;  /* 0x000000001e18723a */ /* 0x010fe80000000000 */
[----:B------:R-:W0:Y:S02]  /*0580*/  MOVM.16.MT88 R25, R29 ;  /* 0x000000001d19723a */ /* 0x000e240000000000 */
[----:B0-----:R-:W-:Y:S01]  /*0590*/  HMMA.16816.F32 R12, R16, R24, R12 ;  /* 0x00000018100c723c */ /* 0x001fe2000000180c */
[----:B------:R-:W-:Y:S01]  /*05a0*/  IMAD.WIDE.U32 R16, R27, 0x2, R34 ;  /* 0x000000021b107825 */ /* 0x000fe200078e0022 */
[----:B------:R-:W2:Y:S02]  /*05b0*/  LDG.E R18, desc[UR6][R36.64+0x10] ;  /* 0x0000100624127981 */ /* 0x000ea4000c1e1900 */
[----:B------:R-:W-:-:S02]  /*05c0*/  IADD3 R16, P0, PT, R16, R5, RZ ;  /* 0x0000000510107210 */ /* 0x000fc40007f1e0ff */
[----:B------:R-:W2:Y:S03]  /*05d0*/  LDG.E R19, desc[UR6][R36.64+0x110] ;  /* 0x0001100624137981 */ /* 0x000ea6000c1e1900 */
[----:B------:R-:W-:-:S05]  /*05e0*/  IMAD.X R17, R17, 0x1, R3, P0 ;  /* 0x0000000111117824 */ /* 0x000fca00000e0603 */
[----:B------:R-:W3:Y:S04]  /*05f0*/  LDG.E R24, desc[UR6][R16.64] ;  /* 0x0000000610187981 */ /* 0x000ee8000c1e1900 */
[----:B------:R-:W4:Y:S04]  /*0600*/  LDG.E R29, desc[UR6][R16.64+0x100] ;  /* 0x00010006101d7981 */ /* 0x000f28000c1e1900 */
[----:B------:R-:W5:Y:S04]  /*0610*/  LDG.E R28, desc[UR6][R16.64+0x10] ;  /* 0x00001006101c7981 */ /* 0x000f68000c1e1900 */
[----:B------:R-:W5:Y:S04]  /*0620*/  LDG.E R26, desc[UR6][R16.64+0x110] ;  /* 0x00011006101a7981 */ /* 0x000f68000c1e1900 */
[----:B------:R-:W2:Y:S04]  /*0630*/  LDG.E R16, desc[UR6][R36.64] ;  /* 0x0000000624107981 */ /* 0x000ea8000c1e1900 */
[----:B------:R-:W2:Y:S01]  /*0640*/  LDG.E R17, desc[UR6][R36.64+0x100] ;  /* 0x0001000624117981 */ /* 0x000ea2000c1e1900 */
[----:B------:R-:W-:-:S03]  /*0650*/  IMAD.WIDE.U32 R34, R23, 0x2, R34 ;  /* 0x0000000217227825 */ /* 0x000fc600078e0022 */
[----:B------:R-:W-:-:S04]  /*0660*/  IADD3 R34, P0, PT, R34, R5, RZ ;  /* 0x0000000522227210 */ /* 0x000fc80007f1e0ff */
[----:B------:R-:W-:-:S05]  /*0670*/  IADD3.X R35, PT, PT, R35, R3, RZ, P0, !PT ;  /* 0x0000000323237210 */ /* 0x000fca00007fe4ff */
[----:B------:R-:W5:Y:S04]  /*0680*/  LDG.E R30, desc[UR6][R34.64] ;  /* 0x00000006221e7981 */ /* 0x000f68000c1e1900 */
[----:B---3--:R-:W-:Y:S04]  /*0690*/  MOVM.16.MT88 R24, R24 ;  /* 0x000000001818723a */ /* 0x008fe80000000000 */
[----:B----4-:R0:W2:Y:S04]  /*06a0*/  MOVM.16.MT88 R25, R29 ;  /* 0x000000001d19723a */ /* 0x0100a80000000000 */
[----:B0-----:R-:W3:Y:S01]  /*06b0*/  LDG.E R29, desc[UR6][R34.64+0x100] ;  /* 0x00010006221d7981 */ /* 0x001ee2000c1e1900 */
[C---:B--2---:R-:W-:Y:S03]  /*06c0*/  HMMA.16816.F32 R8, R16.reuse, R24, R8 ;  /* 0x000000181008723c */ /* 0x044fe60000001808 */
[----:B-----5:R-:W-:Y:S04]  /*06d0*/  MOVM.16.MT88 R24, R28 ;  /* 0x000000001c18723a */ /* 0x020fe80000000000 */
[----:B------:R-:W0:Y:S02]  /*06e0*/  MOVM.16.MT88 R25, R26 ;  /* 0x000000001a19723a */ /* 0x000e240000000000 */
[----:B0-----:R-:W-:Y:S02]  /*06f0*/  HMMA.16816.F32 R12, R16, R24, R12 ;  /* 0x00000018100c723c */ /* 0x001fe4000000180c */
[----:B------:R-:W2:Y:S04]  /*0700*/  LDG.E R24, desc[UR6][R34.64+0x10] ;  /* 0x0000100622187981 */ /* 0x000ea8000c1e1900 */
[----:B------:R-:W4:Y:S04]  /*0710*/  LDG.E R25, desc[UR6][R34.64+0x110] ;  /* 0x0001100622197981 */ /* 0x000f28000c1e1900 */
[----:B------:R-:W5:Y:S04]  /*0720*/  LDG.E R16, desc[UR6][R36.64+0x20] ;  /* 0x0000200624107981 */ /* 0x000f68000c1e1900 */
[----:B------:R-:W5:Y:S04]  /*0730*/  LDG.E R17, desc[UR6][R36.64+0x120] ;  /* 0x0001200624117981 */ /* 0x000f68000c1e1900 */
[----:B------:R-:W5:Y:S04]  /*0740*/  LDG.E R18, desc[UR6][R36.64+0x30] ;  /* 0x0000300624127981 */ /* 0x000f68000c1e1900 */
[----:B------:R-:W5:Y:S04]  /*0750*/  LDG.E R19, desc[UR6][R36.64+0x130] ;  /* 0x0001300624137981 */ /* 0x000f68000c1e1900 */
[----:B------:R-:W-:Y:S01]  /*0760*/  MOVM.16.MT88 R28, R30 ;  /* 0x000000001e1c723a */ /* 0x000fe20000000000 */
[----:B------:R-:W-:-:S05]  /*0770*/  VIADD R7, R7, 0x4 ;  /* 0x0000000407077836 */ /* 0x000fca0000000000 */
[----:B------:R-:W-:Y:S02]  /*0780*/  ISETP.NE.AND P0, PT, R7, RZ, PT ;  /* 0x000000ff0700720c */ /* 0x000fe40003f05270 */
[----:B------:R-:W-:Y:S01]  /*0790*/  IADD3 R2, P1, PT, R2, 0x80, RZ ;  /* 0x0000008002027810 */ /* 0x000fe20007f3e0ff */
[----:B------:R-:W-:Y:S01]  /*07a0*/  UIADD3 UR4, UPT, UPT, UR4, 0x40, URZ ;  /* 0x0000004004047890 */ /* 0x000fe2000fffe0ff */
[----:B------:R-:W-:Y:S01]  /*07b0*/  IADD3 R6, PT, PT, R6, 0x40, RZ ;  /* 0x0000004006067810 */ /* 0x000fe20007ffe0ff */
[C---:B------:R-:W-:Y:S01]  /*07c0*/  IMAD R23, R0.reuse, 0x40, R23 ;  /* 0x0000004000177824 */ /* 0x040fe200078e0217 */
[C---:B------:R-:W-:Y:S01]  /*07d0*/  LEA R27, R0.reuse, R27, 0x6 ;  /* 0x0000001b001b7211 */ /* 0x040fe200078e30ff */
[----:B------:R-:W-:Y:S01]  /*07e0*/  IMAD.X R4, RZ, RZ, R4, P1 ;  /* 0x000000ffff047224 */ /* 0x000fe200008e0604 */
[C---:B------:R-:W-:Y:S01]  /*07f0*/  LEA R21, R0.reuse, R21, 0x6 ;  /* 0x0000001500157211 */ /* 0x040fe200078e30ff */
[----:B------:R-:W-:Y:S01]  /*0800*/  IMAD R31, R0, 0x40, R31 ;  /* 0x00000040001f7824 */ /* 0x000fe200078e021f */
[----:B---3--:R-:W5:Y:S04]  /*0810*/  MOVM.16.MT88 R29, R29 ;  /* 0x000000001d1d723a */ /* 0x008f680000000000 */
[----:B--2---:R-:W-:Y:S04]  /*0820*/  MOVM.16.MT88 R24, R24 ;  /* 0x000000001818723a */ /* 0x004fe80000000000 */
[----:B----4-:R-:W0:Y:S01]  /*0830*/  MOVM.16.MT88 R25, R25 ;  /* 0x000000001919723a */ /* 0x010e220000000000 */
[C---:B-----5:R-:W-:Y:S08]  /*0840*/  HMMA.16816.F32 R8, R16.reuse, R28, R8 ;  /* 0x0000001c1008723c */ /* 0x060ff00000001808 */
[----:B0-----:R-:W-:Y:S01]  /*0850*/  HMMA.16816.F32 R12, R16, R24, R12 ;  /* 0x00000018100c723c */ /* 0x001fe2000000180c */
[----:B------:R-:W-:-:S04]  /*0860*/  NOP ;  /* 0x0000000000007918 */ /* 0x000fc80000000000 */
[----:B------:R-:W-:-:S15]  /*0870*/  @P0 BRA `(.L_x_5) ;  /* 0xfffffff800a80947 */ /* 0x000fde000383ffff */
.L_x_4:
[----:B------:R-:W-:-:S04]  /*0880*/  IADD3 R2, PT, PT, R0, -0x1, RZ ;  /* 0xffffffff00027810 */ /* 0x000fc80007ffe0ff */
[----:B------:R-:W-:-:S04]  /*0890*/  LEA.HI R2, R2, 0x1, RZ, 0x1c ;  /* 0x0000000102027811 */ /* 0x000fc800078fe0ff */
[----:B------:R-:W-:-:S04]  /*08a0*/  LOP3.LUT R4, R2, 0x3, RZ, 0xc0, !PT ;  /* 0x0000000302047812 */ /* 0x000fc800078ec0ff */
[----:B------:R-:W-:-:S13]  /*08b0*/  ISETP.NE.AND P0, PT, R4, RZ, PT ;  /* 0x000000ff0400720c */ /* 0x000fda0003f05270 */
[----:B------:R-:W-:Y:S05]  /*08c0*/  @!P0 BRA `(.L_x_3) ;  /* 0x0000000000a88947 */ /* 0x000fea0003800000 */
[----:B------:R-:W0:Y:S01]  /*08d0*/  S2R R3, SR_LANEID ;  /* 0x0000000000037919 */ /* 0x000e220000000000 */
[----:B------:R-:W1:Y:S01]  /*08e0*/  LDCU UR5, c[0x0][0x398] ;  /* 0x00007300ff0577ac */ /* 0x000e620008000800 */
[----:B------:R-:W-:Y:S01]  /*08f0*/  SHF.L.U32 R5, R20, 0x4, RZ ;  /* 0x0000000414057819 */ /* 0x000fe200000006ff */
[----:B-1----:R-:W-:-:S04]  /*0900*/  IMAD R6, R22, UR5, RZ ;  /* 0x0000000516067c24 */ /* 0x002fc8000f8e02ff */
[----:B------:R-:W-:-:S05]  /*0910*/  IMAD.SHL.U32 R6, R6, 0x10, RZ ;  /* 0x0000001006067824 */ /* 0x000fca00078e00ff */
[----:B------:R-:W-:Y:S02]  /*0920*/  IADD3 R19, PT, PT, R6, UR4, RZ ;  /* 0x0000000406137c10 */ /* 0x000fe4000fffe0ff */
[----:B0-----:R-:W-:Y:S02]  /*0930*/  LOP3.LUT R2, R3, 0x3, RZ, 0xc0, !PT ;  /* 0x0000000303027812 */ /* 0x001fe400078ec0ff */
[----:B------:R-:W-:Y:S01]  /*0940*/  SHF.R.U32.HI R17, RZ, 0x2, R3 ;  /* 0x00000002ff117819 */ /* 0x000fe20000011603 */
[----:B------:R-:W-:-:S04]  /*0950*/  IMAD.MOV.U32 R3, RZ, RZ, RZ ;  /* 0x000000ffff037224 */ /* 0x000fc800078e00ff */
[----:B------:R-:W-:-:S04]  /*0960*/  IMAD.WIDE.U32 R16, R17, 0x8, R2 ;  /* 0x0000000811107825 */ /* 0x000fc800078e0002 */
[----:B------:R-:W-:Y:S01]  /*0970*/  IMAD.MOV R3, RZ, RZ, -R4 ;  /* 0x000000ffff037224 */ /* 0x000fe200078e0a04 */
[----:B------:R-:W-:Y:S01]  /*0980*/  SHF.L.U64.HI R2, R16, 0x2, R17 ;  /* 0x0000000210027819 */ /* 0x000fe20000010211 */
[----:B------:R-:W-:Y:S01]  /*0990*/  IMAD R17, R0, UR4, R5 ;  /* 0x0000000400117c24 */ /* 0x000fe2000f8e0205 */
[----:B------:R-:W-:-:S07]  /*09a0*/  SHF.L.U32 R16, R16, 0x2, RZ ;  /* 0x0000000210107819 */ /* 0x000fce00000006ff */
.L_x_6:
[----:B------:R-:W0:Y:S08]  /*09b0*/  LDC.64 R6, c[0x0][0x388] ;  /* 0x0000e200ff067b82 */ /* 0x000e300000000a00 */
[----:B------:R-:W1:Y:S01]  /*09c0*/  LDC.64 R4, c[0x0][0x380] ;  /* 0x0000e000ff047b82 */ /* 0x000e620000000a00 */
[----:B0-----:R-:W-:-:S03]  /*09d0*/  IMAD.WIDE.U32 R6, R17, 0x2, R6 ;  /* 0x0000000211067825 */ /* 0x001fc600078e0006 */
[----:B------:R-:W-:-:S05]  /*09e0*/  IADD3 R28, P0, PT, R6, R16, RZ ;  /* 0x00000010061c7210 */ /* 0x000fca0007f1e0ff */
[----:B------:R-:W-:-:S05]  /*09f0*/  IMAD.X R29, R7, 0x1, R2, P0 ;  /* 0x00000001071d7824 */ /* 0x000fca00000e0602 */
[----:B------:R-:W2:Y:S04]  /*0a00*/  LDG.E R26, desc[UR6][R28.64] ;  /* 0x000000061c1a7981 */ /* 0x000ea8000c1e1900 */
[----:B------:R-:W3:Y:S04]  /*0a10*/  LDG.E R27, desc[UR6][R28.64+0x100] ;  /* 0x000100061c1b7981 */ /* 0x000ee8000c1e1900 */
[----:B------:R-:W4:Y:S04]  /*0a20*/  LDG.E R18, desc[UR6][R28.64+0x10] ;  /* 0x000010061c127981 */ /* 0x000f28000c1e1900 */
[----:B------:R-:W5:Y:S01]  /*0a30*/  LDG.E R21, desc[UR6][R28.64+0x110] ;  /* 0x000110061c157981 */ /* 0x000f62000c1e1900 */
[----:B-1----:R-:W-:-:S03]  /*0a40*/  IMAD.WIDE R4, R19, 0x2, R4 ;  /* 0x0000000213047825 */ /* 0x002fc600078e0204 */
[----:B------:R-:W-:-:S04]  /*0a50*/  IADD3 R24, P0, PT, R4, R16, RZ ;  /* 0x0000001004187210 */ /* 0x000fc80007f1e0ff */
[----:B------:R-:W-:-:S05]  /*0a60*/  IADD3.X R25, PT, PT, R5, R2, RZ, P0, !PT ;  /* 0x0000000205197210 */ /* 0x000fca00007fe4ff */
[----:B------:R-:W5:Y:S04]  /*0a70*/  LDG.E R4, desc[UR6][R24.64] ;  /* 0x0000000618047981 */ /* 0x000f68000c1e1900 */
[----:B------:R-:W5:Y:S04]  /*0a80*/  LDG.E R5, desc[UR6][R24.64+0x100] ;  /* 0x0001000618057981 */ /* 0x000f68000c1e1900 */
[----:B------:R-:W5:Y:S04]  /*0a90*/  LDG.E R6, desc[UR6][R24.64+0x10] ;  /* 0x0000100618067981 */ /* 0x000f68000c1e1900 */
[----:B------:R-:W5:Y:S01]  /*0aa0*/  LDG.E R7, desc[UR6][R24.64+0x110] ;  /* 0x0001100618077981 */ /* 0x000f62000c1e1900 */
[----:B------:R-:W-:Y:S01]  /*0ab0*/  VIADD R3, R3, 0x1 ;  /* 0x0000000103037836 */ /* 0x000fe20000000000 */
[----:B------:R-:W-:Y:S01]  /*0ac0*/  IADD3 R19, PT, PT, R19, 0x10, RZ ;  /* 0x0000001013137810 */ /* 0x000fe20007ffe0ff */
[----:B------:R-:W-:-:S03]  /*0ad0*/  IMAD R17, R0, 0x10, R17 ;  /* 0x0000001000117824 */ /* 0x000fc600078e0211 */
[----:B------:R-:W-:Y:S01]  /*0ae0*/  ISETP.NE.AND P0, PT, R3, RZ, PT ;  /* 0x000000ff0300720c */ /* 0x000fe20003f05270 */
[----:B--2---:R-:W-:Y:S04]  /*0af0*/  MOVM.16.MT88 R26, R26 ;  /* 0x000000001a1a723a */ /* 0x004fe80000000000 */
[----:B---3--:R-:W0:Y:S04]  /*0b00*/  MOVM.16.MT88 R27, R27 ;  /* 0x000000001b1b723a */ /* 0x008e280000000000 */
[----:B----4-:R-:W-:Y:S04]  /*0b10*/  MOVM.16.MT88 R30, R18 ;  /* 0x00000000121e723a */ /* 0x010fe80000000000 */
[----:B-----5:R-:W1:Y:S01]  /*0b20*/  MOVM.16.MT88 R31, R21 ;  /* 0x00000000151f723a */ /* 0x020e620000000000 */
[C---:B0-----:R-:W-:Y:S08]  /*0b30*/  HMMA.16816.F32 R8, R4.reuse, R26, R8 ;  /* 0x0000001a0408723c */ /* 0x041ff00000001808 */
[----:B-1----:R-:W-:Y:S01]  /*0b40*/  HMMA.16816.F32 R12, R4, R30, R12 ;  /* 0x0000001e040c723c */ /* 0x002fe2000000180c */
[----:B------:R-:W-:-:S04]  /*0b50*/  NOP ;  /* 0x0000000000007918 */ /* 0x000fc80000000000 */
[----:B------:R-:W-:-:S15]  /*0b60*/  @P0 BRA `(.L_x_6) ;  /* 0xfffffffc00900947 */ /* 0x000fde000383ffff */
.L_x_3:
[----:B------:R-:W0:Y:S01]  /*0b70*/  LDC.64 R6, c[0x0][0x398] ;  /* 0x0000e600ff067b82 */ /* 0x000e220000000a00 */
[----:B------:R-:W-:Y:S01]  /*0b80*/  SHF.L.U32 R20, R20, 0x4, RZ ;  /* 0x0000000414147819 */ /* 0x000fe200000006ff */
[----:B------:R-:W-:-:S03]  /*0b90*/  IMAD.SHL.U32 R5, R22, 0x10, RZ ;  /* 0x0000001016057824 */ /* 0x000fc600078e00ff */
[----:B0-----:R-:W-:-:S04]  /*0ba0*/  ISETP.GE.AND P0, PT, R20, R7, PT ;  /* 0x000000071400720c */ /* 0x001fc80003f06270 */
[----:B------:R-:W-:-:S13]  /*0bb0*/  ISETP.GE.OR P0, PT, R5, R6, P0 ;  /* 0x000000060500720c */ /* 0x000fda0000706670 */
[----:B------:R-:W-:Y:S05]  /*0bc0*/  @P0 EXIT ;  /* 0x000000000000094d */ /* 0x000fea0003800000 */
[----:B------:R-:W0:Y:S01]  /*0bd0*/  S2R R0, SR_LANEID ;  /* 0x0000000000007919 */ /* 0x000e220000000000 */
[----:B------:R-:W1:Y:S01]  /*0be0*/  LDC.64 R2, c[0x0][0x390] ;  /* 0x0000e400ff027b82 */ /* 0x000e620000000a00 */
[----:B------:R-:W-:Y:S01]  /*0bf0*/  IMAD R5, R5, R6, R20 ;  /* 0x0000000605057224 */ /* 0x000fe200078e0214 */
[----:B------:R-:W-:Y:S01]  /*0c00*/  SHF.R.U32.HI R7, RZ, 0x1, R6 ;  /* 0x00000001ff077819 */ /* 0x000fe20000011606 */
[----:B------:R-:W2:Y:S01]  /*0c10*/  LDCU UR4, c[0x0][0x3a8] ;  /* 0x00007500ff0477ac */ /* 0x000ea20008000800 */
[----:B------:R-:W3:Y:S01]  /*0c20*/  LDCU UR5, c[0x0][0x3a4] ;  /* 0x00007480ff0577ac */ /* 0x000ee20008000800 */
[----:B-1----:R-:W-:Y:S01]  /*0c30*/  IMAD.WIDE.U32 R2, R5, 0x4, R2 ;  /* 0x0000000405027825 */ /* 0x002fe200078e0002 */
[----:B------:R-:W-:Y:S02]  /*0c40*/  MOV R5, RZ ;  /* 0x000000ff00057202 */ /* 0x000fe40000000f00 */
[----:B0-----:R-:W-:Y:S02]  /*0c50*/  LOP3.LUT R4, R0, 0x3, RZ, 0xc0, !PT ;  /* 0x0000000300047812 */ /* 0x001fe400078ec0ff */
[----:B------:R-:W-:-:S05]  /*0c60*/  SHF.R.U32.HI R0, RZ, 0x2, R0 ;  /* 0x00000002ff007819 */ /* 0x000fca0000011600 */
[----:B------:R-:W-:-:S03]  /*0c70*/  IMAD.WIDE.U32 R4, R0, R7, R4 ;  /* 0x0000000700047225 */ /* 0x000fc600078e0004 */
[----:B------:R-:W-:-:S04]  /*0c80*/  LEA R2, P0, R4, R2, 0x3 ;  /* 0x0000000204027211 */ /* 0x000fc800078018ff */
[----:B------:R-:W-:-:S03]  /*0c90*/  LEA.HI.X R3, R4, R3, R5, 0x3, P0 ;  /* 0x0000000304037211 */ /* 0x000fc600000f1c05 */
[----:B------:R-:W-:Y:S02]  /*0ca0*/  IMAD.WIDE.U32 R4, R7, 0x40, R2 ;  /* 0x0000004007047825 */ /* 0x000fe400078e0002 */
[----:B------:R-:W2:Y:S04]  /*0cb0*/  LDG.E.64 R16, desc[UR6][R2.64] ;  /* 0x0000000602107981 */ /* 0x000ea8000c1e1b00 */
[----:B------:R-:W4:Y:S04]  /*0cc0*/  LDG.E.64 R18, desc[UR6][R4.64] ;  /* 0x0000000604127981 */ /* 0x000f28000c1e1b00 */
[----:B------:R-:W5:Y:S04]  /*0cd0*/  LDG.E.64 R20, desc[UR6][R2.64+0x20] ;  /* 0x0000200602147981 */ /* 0x000f68000c1e1b00 */
[----:B------:R-:W5:Y:S01]  /*0ce0*/  LDG.E.64 R6, desc[UR6][R4.64+0x20] ;  /* 0x0000200604067981 */ /* 0x000f62000c1e1b00 */
[----:B--2---:R-:W-:Y:S01]  /*0cf0*/  FMUL R0, R17, UR4 ;  /* 0x0000000411007c20 */ /* 0x004fe20008400000 */
[----:B------:R-:W-:Y:S01]  /*0d00*/  FMUL R23, R16, UR4 ;  /* 0x0000000410177c20 */ /* 0x000fe20008400000 */
[----:B----4-:R-:W-:Y:S01]  /*0d10*/  FMUL R17, R18, UR4 ;  /* 0x0000000412117c20 */ /* 0x010fe20008400000 */
[----:B------:R-:W-:Y:S01]  /*0d20*/  FMUL R16, R19, UR4 ;  /* 0x0000000413107c20 */ /* 0x000fe20008400000 */
[----:B---3--:R-:W-:Y:S01]  /*0d30*/  FFMA R9, R9, UR5, R0 ;  /* 0x0000000509097c23 */ /* 0x008fe20008000000 */
[----:B------:R-:W-:Y:S01]  /*0d40*/  FFMA R8, R8, UR5, R23 ;  /* 0x0000000508087c23 */ /* 0x000fe20008000017 */
[----:B------:R-:W-:Y:S01]  /*0d50*/  FFMA R10, R10, UR5, R17 ;  /* 0x000000050a0a7c23 */ /* 0x000fe20008000011 */
[----:B-----5:R-:W-:Y:S01]  /*0d60*/  FMUL R17, R20, UR4 ;  /* 0x0000000414117c20 */ /* 0x020fe20008400000 */
[----:B------:R-:W-:Y:S01]  /*0d70*/  FMUL R0, R21, UR4 ;  /* 0x0000000415007c20 */ /* 0x000fe20008400000 */
[----:B------:R-:W-:Y:S01]  /*0d80*/  FFMA R11, R11, UR5, R16 ;  /* 0x000000050b0b7c23 */ /* 0x000fe20008000010 */
[----:B------:R-:W-:Y:S01]  /*0d90*/  FMUL R19, R6, UR4 ;  /* 0x0000000406137c20 */ /* 0x000fe20008400000 */
[----:B------:R-:W-:Y:S01]  /*0da0*/  FMUL R6, R7, UR4 ;  /* 0x0000000407067c20 */ /* 0x000fe20008400000 */
[----:B------:R-:W-:Y:S01]  /*0db0*/  FFMA R12, R12, UR5, R17 ;  /* 0x000000050c0c7c23 */ /* 0x000fe20008000011 */
[----:B------:R-:W-:Y:S01]  /*0dc0*/  FFMA R13, R13, UR5, R0 ;  /* 0x000000050d0d7c23 */ /* 0x000fe20008000000 */
[----:B------:R-:W-:Y:S01]  /*0dd0*/  FFMA R14, R14, UR5, R19 ;  /* 0x000000050e0e7c23 */ /* 0x000fe20008000013 */
[----:B------:R-:W-:Y:S01]  /*0de0*/  FFMA R15, R15, UR5, R6 ;  /* 0x000000050f0f7c23 */ /* 0x000fe20008000006 */
[----:B------:R-:W-:Y:S04]  /*0df0*/  STG.E.64 desc[UR6][R2.64], R8 ;  /* 0x0000000802007986 */ /* 0x000fe8000c101b06 */
[----:B------:R-:W-:Y:S04]  /*0e00*/  STG.E.64 desc[UR6][R4.64], R10 ;  /* 0x0000000a04007986 */ /* 0x000fe8000c101b06 */
[----:B------:R-:W-:Y:S04]  /*0e10*/  STG.E.64 desc[UR6][R2.64+0x20], R12 ;  /* 0x0000200c02007986 */ /* 0x000fe8000c101b06 */
[----:B------:R-:W-:Y:S01]  /*0e20*/  STG.E.64 desc[UR6][R4.64+0x20], R14 ;  /* 0x0000200e04007986 */ /* 0x000fe2000c101b06 */
[----:B------:R-:W-:Y:S05]  /*0e30*/  EXIT ;  /* 0x000000000000794d */ /* 0x000fea0003800000 */
.L_x_7:
        /* <DEDUP_REMOVED lines=12> */
.L_x_9:


//--------------------- .nv.shared._Z21matmul_tensor_core_v2P6__halfS0_Pfiiiff --------------------------
	.section	.nv.shared._Z21matmul_tensor_core_v2P6__halfS0_Pfiiiff,"aw",@nobits
	.sectionflags	@""
	.align	2
.nv.shared._Z21matmul_tensor_core_v2P6__halfS0_Pfiiiff:
	.zero		28160


//--------------------- .nv.shared.reserved.0     --------------------------
	.section	.nv.shared.reserved.0,"aw",@nobits
	.weak		__nv_reservedSMEM_offset_0_alias
	.size		__nv_reservedSMEM_offset_0_alias, 0, 64
	.other		__nv_reservedSMEM_offset_0_alias,@"STO_CUDA_RESERVED_SHARED STV_DEFAULT"
__nv_reservedSMEM_offset_0_alias:
	.zero		0
	.zero		64


//--------------------- .nv.constant0._Z21matmul_tensor_core_v2P6__halfS0_Pfiiiff --------------------------
	.section	.nv.constant0._Z21matmul_tensor_core_v2P6__halfS0_Pfiiiff,"a",@progbits
	.sectionflags	@""
	.align	4
.nv.constant0._Z21matmul_tensor_core_v2P6__halfS0_Pfiiiff:
	.zero		940


//--------------------- .nv.constant0._Z18matmul_tensor_corePK6__halfS1_Pfiiiff --------------------------
	.section	.nv.constant0._Z18matmul_tensor_corePK6__halfS1_Pfiiiff,"a",@progbits
	.sectionflags	@""
	.align	4
.nv.constant0._Z18matmul_tensor_corePK6__halfS1_Pfiiiff:
	.zero		940


//--------------------- SYMBOLS --------------------------

	.type		.nv.reservedSmem.offset0,@object
	.size		.nv.reservedSmem.offset0,0x4
	.type		.nv.reservedSmem.cap,@object
	.size		.nv.reservedSmem.cap,0x4
